	.target	sm_90a

	.elftype	@"ET_EXEC"


//--------------------- .note.nv.tkinfo           --------------------------
	.section	.note.nv.tkinfo,"",@"SHT_NOTE"
	.sectionflags	@"SHF_NOTE_NV_TKINFO"
	.tkinfo
        /*0018*/ 	.word	0x00000002
        /*0030*/ 	.string	""
        /*0030*/ 	.string	"ptxas"
        /*0030*/ 	.string	"Cuda compilation tools, release 13.0, V13.0.88"
        /*0030*/ 	.string	"Build cuda_13.0.r13.0/compiler.36424714_0"
        /*0030*/ 	.string	"-arch sm_90a -m 64 "



//--------------------- .note.nv.cuinfo           --------------------------
	.section	.note.nv.cuinfo,"",@"SHT_NOTE"
	.sectionflags	@"SHF_NOTE_NV_CUINFO"
        /*0018*/ 	.short	0x0002
        /*001a*/ 	.short	0x005a
        /*001c*/ 	.short	0x0082
	.zero		2


//--------------------- .nv.info                  --------------------------
	.section	.nv.info,"",@"SHT_CUDA_INFO"
	.align	4


	//----- nvinfo : EIATTR_REGCOUNT
	.align		4
        /*0000*/ 	.byte	0x04, 0x2f
        /*0002*/ 	.short	(.L_15 - .L_14)
	.align		4
.L_14:
        /*0004*/ 	.word	index@(_ZN7cutlass13device_kernelINS_4gemm6kernel13GemmUniversalIN4cute5tupleIJiiiiEEENS1_10collective13CollectiveMmaINS1_34MainloopSm90TmaGmmaWarpSpecializedILi6ENS5_IJNS4_1CILi1EEESB_SB_EEENS1_32KernelTmaWarpSpecializedPingpongEEENS5_IJNSA_ILi64EEENSA_ILi256EEESF_EEEfNS5_IJlSB_lEEEfSI_NS4_8TiledMMAINS4_8MMA_AtomIJNS4_4SM904GMMA30MMA_64x256x8_F32TF32TF32_SS_TNILNSM_7ScaleInE1ELSO_1EEEEEENS4_6LayoutISC_NS5_IJNSA_ILi0EEESS_SS_EEEEENS5_IJNS4_10UnderscoreESV_SV_EEEEENS4_13SM90_TMA_LOADENS4_14ComposedLayoutINS4_7SwizzleILi3ELi4ELi3EEENS4_18smem_ptr_flag_bitsILi32EEENSR_INS5_IJNSA_ILi8EEENSA_ILi32EEEEEENS5_IJS15_SB_EEEEEEEvNS4_8identityESY_S19_vS1A_EENS_8epilogue10collective6detail29Sm90TmaWarpSpecializedAdapterINS1D_15DefaultEpilogueIfSI_SI_NS1C_6thread17LinearCombinationIfLi1EffLNS1H_9ScaleType4KindE0ELNS_15FloatRoundStyleE2EfEENS1_15EpilogueDefaultEEEEEvvEEEEvNT_6ParamsE)
        /*0008*/ 	.word	0x000000a8


	//----- nvinfo : EIATTR_FRAME_SIZE
	.align		4
.L_15:
        /*000c*/ 	.byte	0x04, 0x11
        /*000e*/ 	.short	(.L_17 - .L_16)
	.align		4
.L_16:
        /*0010*/ 	.word	index@(_ZN7cutlass13device_kernelINS_4gemm6kernel13GemmUniversalIN4cute5tupleIJiiiiEEENS1_10collective13CollectiveMmaINS1_34MainloopSm90TmaGmmaWarpSpecializedILi6ENS5_IJNS4_1CILi1EEESB_SB_EEENS1_32KernelTmaWarpSpecializedPingpongEEENS5_IJNSA_ILi64EEENSA_ILi256EEESF_EEEfNS5_IJlSB_lEEEfSI_NS4_8TiledMMAINS4_8MMA_AtomIJNS4_4SM904GMMA30MMA_64x256x8_F32TF32TF32_SS_TNILNSM_7ScaleInE1ELSO_1EEEEEENS4_6LayoutISC_NS5_IJNSA_ILi0EEESS_SS_EEEEENS5_IJNS4_10UnderscoreESV_SV_EEEEENS4_13SM90_TMA_LOADENS4_14ComposedLayoutINS4_7SwizzleILi3ELi4ELi3EEENS4_18smem_ptr_flag_bitsILi32EEENSR_INS5_IJNSA_ILi8EEENSA_ILi32EEEEEENS5_IJS15_SB_EEEEEEEvNS4_8identityESY_S19_vS1A_EENS_8epilogue10collective6detail29Sm90TmaWarpSpecializedAdapterINS1D_15DefaultEpilogueIfSI_SI_NS1C_6thread17LinearCombinationIfLi1EffLNS1H_9ScaleType4KindE0ELNS_15FloatRoundStyleE2EfEENS1_15EpilogueDefaultEEEEEvvEEEEvNT_6ParamsE)
        /*0014*/ 	.word	0x00000008


	//----- nvinfo : EIATTR_MIN_STACK_SIZE
	.align		4
.L_17:
        /*0018*/ 	.byte	0x04, 0x12
        /*001a*/ 	.short	(.L_19 - .L_18)
	.align		4
.L_18:
        /*001c*/ 	.word	index@(_ZN7cutlass13device_kernelINS_4gemm6kernel13GemmUniversalIN4cute5tupleIJiiiiEEENS1_10collective13CollectiveMmaINS1_34MainloopSm90TmaGmmaWarpSpecializedILi6ENS5_IJNS4_1CILi1EEESB_SB_EEENS1_32KernelTmaWarpSpecializedPingpongEEENS5_IJNSA_ILi64EEENSA_ILi256EEESF_EEEfNS5_IJlSB_lEEEfSI_NS4_8TiledMMAINS4_8MMA_AtomIJNS4_4SM904GMMA30MMA_64x256x8_F32TF32TF32_SS_TNILNSM_7ScaleInE1ELSO_1EEEEEENS4_6LayoutISC_NS5_IJNSA_ILi0EEESS_SS_EEEEENS5_IJNS4_10UnderscoreESV_SV_EEEEENS4_13SM90_TMA_LOADENS4_14ComposedLayoutINS4_7SwizzleILi3ELi4ELi3EEENS4_18smem_ptr_flag_bitsILi32EEENSR_INS5_IJNSA_ILi8EEENSA_ILi32EEEEEENS5_IJS15_SB_EEEEEEEvNS4_8identityESY_S19_vS1A_EENS_8epilogue10collective6detail29Sm90TmaWarpSpecializedAdapterINS1D_15DefaultEpilogueIfSI_SI_NS1C_6thread17LinearCombinationIfLi1EffLNS1H_9ScaleType4KindE0ELNS_15FloatRoundStyleE2EfEENS1_15EpilogueDefaultEEEEEvvEEEEvNT_6ParamsE)
        /*0020*/ 	.word	0x00000008
.L_19:


//--------------------- .nv.compat                --------------------------
	.section	.nv.compat,"",@"SHT_CUDA_COMPAT_INFO"
	.align	4
        /*0000*/ 	.byte	0x02, 0x09, 0x01, 0x00, 0x02, 0x02, 0x04, 0x00, 0x02, 0x05, 0x05, 0x00, 0x03, 0x07, 0x01, 0x01
        /*0010*/ 	.byte	0x02, 0x03, 0x01, 0x00, 0x02, 0x06, 0x01, 0x00, 0x04, 0x0b, 0x08, 0x00, 0x00, 0x00, 0x00, 0x00
        /*0020*/ 	.byte	0x00, 0x00, 0x00, 0x00


//--------------------- .nv.info._ZN7cutlass13device_kernelINS_4gemm6kernel13GemmUniversalIN4cute5tupleIJiiiiEEENS1_10collective13CollectiveMmaINS1_34MainloopSm90TmaGmmaWarpSpecializedILi6ENS5_IJNS4_1CILi1EEESB_SB_EEENS1_32KernelTmaWarpSpecializedPingpongEEENS5_IJNSA_ILi64EEENSA_ILi256EEESF_EEEfNS5_IJlSB_lEEEfSI_NS4_8TiledMMAINS4_8MMA_AtomIJNS4_4SM904GMMA30MMA_64x256x8_F32TF32TF32_SS_TNILNSM_7ScaleInE1ELSO_1EEEEEENS4_6LayoutISC_NS5_IJNSA_ILi0EEESS_SS_EEEEENS5_IJNS4_10UnderscoreESV_SV_EEEEENS4_13SM90_TMA_LOADENS4_14ComposedLayoutINS4_7SwizzleILi3ELi4ELi3EEENS4_18smem_ptr_flag_bitsILi32EEENSR_INS5_IJNSA_ILi8EEENSA_ILi32EEEEEENS5_IJS15_SB_EEEEEEEvNS4_8identityESY_S19_vS1A_EENS_8epilogue10collective6detail29Sm90TmaWarpSpecializedAdapterINS1D_15DefaultEpilogueIfSI_SI_NS1C_6thread17LinearCombinationIfLi1EffLNS1H_9ScaleType4KindE0ELNS_15FloatRoundStyleE2EfEENS1_15EpilogueDefaultEEEEEvvEEEEvNT_6ParamsE --------------------------
	.section	.nv.info._ZN7cutlass13device_kernelINS_4gemm6kernel13GemmUniversalIN4cute5tupleIJiiiiEEENS1_10collective13CollectiveMmaINS1_34MainloopSm90TmaGmmaWarpSpecializedILi6ENS5_IJNS4_1CILi1EEESB_SB_EEENS1_32KernelTmaWarpSpecializedPingpongEEENS5_IJNSA_ILi64EEENSA_ILi256EEESF_EEEfNS5_IJlSB_lEEEfSI_NS4_8TiledMMAINS4_8MMA_AtomIJNS4_4SM904GMMA30MMA_64x256x8_F32TF32TF32_SS_TNILNSM_7ScaleInE1ELSO_1EEEEEENS4_6LayoutISC_NS5_IJNSA_ILi0EEESS_SS_EEEEENS5_IJNS4_10UnderscoreESV_SV_EEEEENS4_13SM90_TMA_LOADENS4_14ComposedLayoutINS4_7SwizzleILi3ELi4ELi3EEENS4_18smem_ptr_flag_bitsILi32EEENSR_INS5_IJNSA_ILi8EEENSA_ILi32EEEEEENS5_IJS15_SB_EEEEEEEvNS4_8identityESY_S19_vS1A_EENS_8epilogue10collective6detail29Sm90TmaWarpSpecializedAdapterINS1D_15DefaultEpilogueIfSI_SI_NS1C_6thread17LinearCombinationIfLi1EffLNS1H_9ScaleType4KindE0ELNS_15FloatRoundStyleE2EfEENS1_15EpilogueDefaultEEEEEvvEEEEvNT_6ParamsE,"",@"SHT_CUDA_INFO"
	.sectionflags	@""
	.align	4


	//----- nvinfo : EIATTR_CUDA_API_VERSION
	.align		4
        /*0000*/ 	.byte	0x04, 0x37
        /*0002*/ 	.short	(.L_21 - .L_20)
.L_20:
        /*0004*/ 	.word	0x00000082


	//----- nvinfo : EIATTR_KPARAM_INFO
	.align		4
.L_21:
        /*0008*/ 	.byte	0x04, 0x17
        /*000a*/ 	.short	(.L_23 - .L_22)
.L_22:
        /*000c*/ 	.word	0x00000000
        /*0010*/ 	.short	0x0000
        /*0012*/ 	.short	0x0070
        /*0014*/ 	.byte	0x00, 0xf0, 0x01, 0x10


	//----- nvinfo : EIATTR_SPARSE_MMA_MASK
	.align		4
.L_23:
        /*0018*/ 	.byte	0x03, 0x50
        /*001a*/ 	.short	0x0000


	//----- nvinfo : EIATTR_MAXREG_COUNT
	.align		4
        /*001c*/ 	.byte	0x03, 0x1b
        /*001e*/ 	.short	0x00a8


	//----- nvinfo : EIATTR_NUM_BARRIERS
	.align		4
        /*0020*/ 	.byte	0x02, 0x4c
        /*0022*/ 	.byte	0x01
	.zero		1


	//----- nvinfo : EIATTR_EXTERNS
	.align		4
        /*0024*/ 	.byte	0x04, 0x0f
        /*0026*/ 	.short	(.L_25 - .L_24)


	//   ....[0]....
	.align		4
.L_24:
        /*0028*/ 	.word	index@(__assertfail)


	//----- nvinfo : EIATTR_ANNOTATIONS
	.align		4
.L_25:
        /*002c*/ 	.byte	0x04, 0x55
        /*002e*/ 	.short	(.L_27 - .L_26)


	//   ....[0]....
.L_26:
        /*0030*/ 	.word	0x00000001
        /*0034*/ 	.byte	0x10, 0x0b, 0x00, 0x00, 0x01, 0x00, 0x00, 0x00, 0xd0, 0x88, 0x00, 0x00, 0x01, 0x00, 0x00, 0x00
        /*0044*/ 	.byte	0xa0, 0x95, 0x00, 0x00


	//----- nvinfo : EIATTR_MERCURY_ISA_VERSION
	.align		4
.L_27:
        /*0048*/ 	.byte	0x03, 0x5f
        /*004a*/ 	.short	0x0101


	//----- nvinfo : EIATTR_INT_WARP_WIDE_INSTR_OFFSETS
	.align		4
        /*004c*/ 	.byte	0x04, 0x31
        /*004e*/ 	.short	(.L_29 - .L_28)


	//   ....[0]....
.L_28:
        /*0050*/ 	.word	0x00000420


	//   ....[1]....
        /*0054*/ 	.word	0x00000440


	//   ....[2]....
        /*0058*/ 	.word	0x000004c0


	//   ....[3]....
        /*005c*/ 	.word	0x000004d0


	//   ....[4]....
        /*0060*/ 	.word	0x000004e0


	//   ....[5]....
        /*0064*/ 	.word	0x00000500


	//   ....[6]....
        /*0068*/ 	.word	0x00000590


	//   ....[7]....
        /*006c*/ 	.word	0x000005b0


	//----- nvinfo : EIATTR_COOP_GROUP_MASK_REGIDS
	.align		4
.L_29:
        /*0070*/ 	.byte	0x04, 0x29
        /*0072*/ 	.short	(.L_31 - .L_30)


	//   ....[0]....
.L_30:
        /*0074*/ 	.word	0xffffffff


	//   ....[1]....
        /*0078*/ 	.word	0xffffffff


	//   ....[2]....
        /*007c*/ 	.word	0xffffffff


	//   ....[3]....
        /*0080*/ 	.word	0xffffffff


	//   ....[4]....
        /*0084*/ 	.word	0xffffffff


	//   ....[5]....
        /*0088*/ 	.word	0xffffffff


	//----- nvinfo : EIATTR_COOP_GROUP_INSTR_OFFSETS
	.align		4
.L_31:
        /*008c*/ 	.byte	0x04, 0x28
        /*008e*/ 	.short	(.L_33 - .L_32)


	//   ....[0]....
.L_32:
        /*0090*/ 	.word	0x00000070


	//   ....[1]....
        /*0094*/ 	.word	0x00000080


	//   ....[2]....
        /*0098*/ 	.word	0x00000140


	//   ....[3]....
        /*009c*/ 	.word	0x00000310


	//   ....[4]....
        /*00a0*/ 	.word	0x00000350


	//   ....[5]....
        /*00a4*/ 	.word	0x000003a0


	//----- nvinfo : EIATTR_REG_RECONFIG
	.align		4
.L_33:
        /*00a8*/ 	.byte	0x01, 0x54
	.zero		2


	//----- nvinfo : EIATTR_SYSCALL_OFFSETS
	.align		4
        /*00ac*/ 	.byte	0x04, 0x46
        /*00ae*/ 	.short	(.L_35 - .L_34)


	//   ....[0]....
.L_34:
        /*00b0*/ 	.word	0x000015c0


	//----- nvinfo : EIATTR_MBARRIER_INSTR_OFFSETS
	.align		4
.L_35:
        /*00b4*/ 	.byte	0x04, 0x39
        /*00b6*/ 	.short	(.L_37 - .L_36)


	//   ....[0]....
.L_36:
        /*00b8*/ 	.word	0x00000240
        /*00bc*/ 	.word	0x000000ff
        /*00c0*/ 	.word	0x00000000
        /*00c4*/ 	.short	0x0100
        /*00c6*/ 	.byte	0x08
	.zero		1


	//   ....[1]....
        /*00c8*/ 	.word	0x00000250
        /*00cc*/ 	.word	0x000000ff
        /*00d0*/ 	.word	0x00000030
        /*00d4*/ 	.short	0x0100
        /*00d6*/ 	.byte	0x08
	.zero		1


	//   ....[2]....
        /*00d8*/ 	.word	0x00000260
        /*00dc*/ 	.word	0x000000ff
        /*00e0*/ 	.word	0x00000008
        /*00e4*/ 	.short	0x0100
        /*00e6*/ 	.byte	0x08
	.zero		1


	//   ....[3]....
        /*00e8*/ 	.word	0x00000270
        /*00ec*/ 	.word	0x000000ff
        /*00f0*/ 	.word	0x00000038
        /*00f4*/ 	.short	0x0100
        /*00f6*/ 	.byte	0x08
	.zero		1


	//   ....[4]....
        /*00f8*/ 	.word	0x00000280
        /*00fc*/ 	.word	0x000000ff
        /*0100*/ 	.word	0x00000010
        /*0104*/ 	.short	0x0100
        /*0106*/ 	.byte	0x08
	.zero		1


	//   ....[5]....
        /*0108*/ 	.word	0x00000290
        /*010c*/ 	.word	0x000000ff
        /*0110*/ 	.word	0x00000040
        /*0114*/ 	.short	0x0100
        /*0116*/ 	.byte	0x08
	.zero		1


	//   ....[6]....
        /*0118*/ 	.word	0x000002a0
        /*011c*/ 	.word	0x000000ff
        /*0120*/ 	.word	0x00000018
        /*0124*/ 	.short	0x0100
        /*0126*/ 	.byte	0x08
	.zero		1


	//   ....[7]....
        /*0128*/ 	.word	0x000002b0
        /*012c*/ 	.word	0x000000ff
        /*0130*/ 	.word	0x00000048
        /*0134*/ 	.short	0x0100
        /*0136*/ 	.byte	0x08
	.zero		1


	//   ....[8]....
        /*0138*/ 	.word	0x000002c0
        /*013c*/ 	.word	0x000000ff
        /*0140*/ 	.word	0x00000020
        /*0144*/ 	.short	0x0100
        /*0146*/ 	.byte	0x08
	.zero		1


	//   ....[9]....
        /*0148*/ 	.word	0x000002d0
        /*014c*/ 	.word	0x000000ff
        /*0150*/ 	.word	0x00000050
        /*0154*/ 	.short	0x0100
        /*0156*/ 	.byte	0x08
	.zero		1


	//   ....[10]....
        /*0158*/ 	.word	0x000002e0
        /*015c*/ 	.word	0x000000ff
        /*0160*/ 	.word	0x00000028
        /*0164*/ 	.short	0x0100
        /*0166*/ 	.byte	0x08
	.zero		1


	//   ....[11]....
        /*0168*/ 	.word	0x000002f0
        /*016c*/ 	.word	0x000000ff
        /*0170*/ 	.word	0x00000058
        /*0174*/ 	.short	0x0100
        /*0176*/ 	.byte	0x08
	.zero		1


	//   ....[12]....
        /*0178*/ 	.word	0x000005f0
        /*017c*/ 	.word	0x000000ff
        /*0180*/ 	.word	0x00000090
        /*0184*/ 	.short	0x0100
        /*0186*/ 	.byte	0x08
	.zero		1


	//   ....[13]....
        /*0188*/ 	.word	0x00000660
        /*018c*/ 	.word	0x000000ff
        /*0190*/ 	.word	0x00000098
        /*0194*/ 	.short	0x0100
        /*0196*/ 	.byte	0x08
	.zero		1


	//   ....[14]....
        /*0198*/ 	.word	0x00000680
        /*019c*/ 	.word	0x000000ff
        /*01a0*/ 	.word	0x00000070
        /*01a4*/ 	.short	0x0100
        /*01a6*/ 	.byte	0x09
	.zero		1


	//   ....[15]....
        /*01a8*/ 	.word	0x00000690
        /*01ac*/ 	.word	0x000000ff
        /*01b0*/ 	.word	0x00000078
        /*01b4*/ 	.short	0x0100
        /*01b6*/ 	.byte	0x09
	.zero		1


	//   ....[16]....
        /*01b8*/ 	.word	0x000006a0
        /*01bc*/ 	.word	0x000000ff
        /*01c0*/ 	.word	0x00000080
        /*01c4*/ 	.short	0x0100
        /*01c6*/ 	.byte	0x09
	.zero		1


	//   ....[17]....
        /*01c8*/ 	.word	0x000006b0
        /*01cc*/ 	.word	0x000000ff
        /*01d0*/ 	.word	0x00000088
        /*01d4*/ 	.short	0x0100
        /*01d6*/ 	.byte	0x09
	.zero		1


	//   ....[18]....
        /*01d8*/ 	.word	0x000014a0
        /*01dc*/ 	.word	0x0000009d
        /*01e0*/ 	.word	0x00000000
        /*01e4*/ 	.short	0x010a
        /*01e6*/ 	.byte	0x2a
	.zero		1


	//   ....[19]....
        /*01e8*/ 	.word	0x00001640
        /*01ec*/ 	.word	0x00000003
        /*01f0*/ 	.word	0x00000000
        /*01f4*/ 	.short	0x010a
        /*01f6*/ 	.byte	0x3f
	.zero		1


	//   ....[20]....
        /*01f8*/ 	.word	0x000016a0
        /*01fc*/ 	.word	0x00000003
        /*0200*/ 	.word	0x00000000
        /*0204*/ 	.short	0x010a
        /*0206*/ 	.byte	0x3f
	.zero		1


	//   ....[21]....
        /*0208*/ 	.word	0x00001c30
        /*020c*/ 	.word	0x000000ff
        /*0210*/ 	.word	0x00000000
        /*0214*/ 	.short	0x010a
        /*0216*/ 	.byte	0x08
	.zero		1


	//   ....[22]....
        /*0218*/ 	.word	0x00001c70
        /*021c*/ 	.word	0x000000ff
        /*0220*/ 	.word	0x00000000
        /*0224*/ 	.short	0x010a
        /*0226*/ 	.byte	0x08
	.zero		1


	//   ....[23]....
        /*0228*/ 	.word	0x00002100
        /*022c*/ 	.word	0x000000ff
        /*0230*/ 	.word	0x00000000
        /*0234*/ 	.short	0x0101
        /*0236*/ 	.byte	0x08
	.zero		1


	//   ....[24]....
        /*0238*/ 	.word	0x000021f0
        /*023c*/ 	.word	0x0000009e
        /*0240*/ 	.word	0x00000000
        /*0244*/ 	.short	0x0101
        /*0246*/ 	.byte	0x2d
	.zero		1


	//   ....[25]....
        /*0248*/ 	.word	0x000022c0
        /*024c*/ 	.word	0x000000ff
        /*0250*/ 	.word	0x00000000
        /*0254*/ 	.short	0x0101
        /*0256*/ 	.byte	0x06
	.zero		1


	//   ....[26]....
        /*0258*/ 	.word	0x00002370
        /*025c*/ 	.word	0x0000009d
        /*0260*/ 	.word	0x00000010
        /*0264*/ 	.short	0x010a
        /*0266*/ 	.byte	0x2a
	.zero		1


	//   ....[27]....
        /*0268*/ 	.word	0x000088f0
        /*026c*/ 	.word	0x000000a0
        /*0270*/ 	.word	0x00000000
        /*0274*/ 	.short	0x0101
        /*0276*/ 	.byte	0x2d
	.zero		1


	//   ....[28]....
        /*0278*/ 	.word	0x00009250
        /*027c*/ 	.word	0x0000000a
        /*0280*/ 	.word	0x00000030
        /*0284*/ 	.short	0x010a
        /*0286*/ 	.byte	0x3f
	.zero		1


	//   ....[29]....
        /*0288*/ 	.word	0x000096b0
        /*028c*/ 	.word	0x00000005
        /*0290*/ 	.word	0x00000098
        /*0294*/ 	.short	0x0101
        /*0296*/ 	.byte	0x3f
	.zero		1


	//   ....[30]....
        /*0298*/ 	.word	0x00009e30
        /*029c*/ 	.word	0x00000009
        /*02a0*/ 	.word	0x00000000
        /*02a4*/ 	.short	0x010a
        /*02a6*/ 	.byte	0x3f
	.zero		1


	//   ....[31]....
        /*02a8*/ 	.word	0x00009eb0
        /*02ac*/ 	.word	0x00000008
        /*02b0*/ 	.word	0x00000000
        /*02b4*/ 	.short	0x010a
        /*02b6*/ 	.byte	0x3f
	.zero		1


	//   ....[32]....
        /*02b8*/ 	.word	0x00009f40
        /*02bc*/ 	.word	0x00000009
        /*02c0*/ 	.word	0x00000000
        /*02c4*/ 	.short	0x010a
        /*02c6*/ 	.byte	0x3f
	.zero		1


	//   ....[33]....
        /*02c8*/ 	.word	0x00009fd0
        /*02cc*/ 	.word	0x00000008
        /*02d0*/ 	.word	0x00000000
        /*02d4*/ 	.short	0x010a
        /*02d6*/ 	.byte	0x3f
	.zero		1


	//   ....[34]....
        /*02d8*/ 	.word	0x0000a060
        /*02dc*/ 	.word	0x0000000b
        /*02e0*/ 	.word	0x00000000
        /*02e4*/ 	.short	0x010a
        /*02e6*/ 	.byte	0x3f
	.zero		1


	//   ....[35]....
        /*02e8*/ 	.word	0x0000a0f0
        /*02ec*/ 	.word	0x00000003
        /*02f0*/ 	.word	0x00000000
        /*02f4*/ 	.short	0x010a
        /*02f6*/ 	.byte	0x3f
	.zero		1


	//   ....[36]....
        /*02f8*/ 	.word	0x0000a150
        /*02fc*/ 	.word	0x0000009f
        /*0300*/ 	.word	0x00000000
        /*0304*/ 	.short	0x010a
        /*0306*/ 	.byte	0x3f
	.zero		1


	//   ....[37]....
        /*0308*/ 	.word	0x0000a1a0
        /*030c*/ 	.word	0x00000003
        /*0310*/ 	.word	0x00000000
        /*0314*/ 	.short	0x010a
        /*0316*/ 	.byte	0x3f
	.zero		1


	//   ....[38]....
        /*0318*/ 	.word	0x0000a200
        /*031c*/ 	.word	0x00000004
        /*0320*/ 	.word	0x00000000
        /*0324*/ 	.short	0x010a
        /*0326*/ 	.byte	0x3f
	.zero		1


	//   ....[39]....
        /*0328*/ 	.word	0x0000a250
        /*032c*/ 	.word	0x0000009f
        /*0330*/ 	.word	0x00000010
        /*0334*/ 	.short	0x010a
        /*0336*/ 	.byte	0x3f
	.zero		1


	//   ....[40]....
        /*0338*/ 	.word	0x0000a320
        /*033c*/ 	.word	0x0000000a
        /*0340*/ 	.word	0x00000030
        /*0344*/ 	.short	0x010a
        /*0346*/ 	.byte	0x3f
	.zero		1


	//   ....[41]....
        /*0348*/ 	.word	0x0000a3f0
        /*034c*/ 	.word	0x00000009
        /*0350*/ 	.word	0x00000000
        /*0354*/ 	.short	0x010a
        /*0356*/ 	.byte	0x3f
	.zero		1


	//   ....[42]....
        /*0358*/ 	.word	0x0000a440
        /*035c*/ 	.word	0x00000008
        /*0360*/ 	.word	0x00000000
        /*0364*/ 	.short	0x010a
        /*0366*/ 	.byte	0x3f
	.zero		1


	//   ....[43]....
        /*0368*/ 	.word	0x0000a490
        /*036c*/ 	.word	0x00000009
        /*0370*/ 	.word	0x00000000
        /*0374*/ 	.short	0x010a
        /*0376*/ 	.byte	0x3f
	.zero		1


	//   ....[44]....
        /*0378*/ 	.word	0x0000a4e0
        /*037c*/ 	.word	0x00000008
        /*0380*/ 	.word	0x00000000
        /*0384*/ 	.short	0x010a
        /*0386*/ 	.byte	0x3f
	.zero		1


	//   ....[45]....
        /*0388*/ 	.word	0x0000a530
        /*038c*/ 	.word	0x0000000b
        /*0390*/ 	.word	0x00000000
        /*0394*/ 	.short	0x010a
        /*0396*/ 	.byte	0x3f
	.zero		1


	//----- nvinfo : EIATTR_NUM_MBARRIERS
	.align		4
.L_37:
        /*0398*/ 	.byte	0x03, 0x38
        /*039a*/ 	.short	0x0012


	//----- nvinfo : EIATTR_EXIT_INSTR_OFFSETS
	.align		4
        /*039c*/ 	.byte	0x04, 0x1c
        /*039e*/ 	.short	(.L_39 - .L_38)


	//   ....[0]....
.L_38:
        /*03a0*/ 	.word	0x000011c0


	//   ....[1]....
        /*03a4*/ 	.word	0x00001220


	//   ....[2]....
        /*03a8*/ 	.word	0x00008f80


	//   ....[3]....
        /*03ac*/ 	.word	0x00008fb0


	//   ....[4]....
        /*03b0*/ 	.word	0x0000a140


	//----- nvinfo : EIATTR_MAX_THREADS
	.align		4
.L_39:
        /*03b4*/ 	.byte	0x04, 0x05
        /*03b6*/ 	.short	(.L_41 - .L_40)
.L_40:
        /*03b8*/ 	.word	0x00000180
        /*03bc*/ 	.word	0x00000001
        /*03c0*/ 	.word	0x00000001


	//----- nvinfo : EIATTR_CRS_STACK_SIZE
	.align		4
.L_41:
        /*03c4*/ 	.byte	0x04, 0x1e
        /*03c6*/ 	.short	(.L_43 - .L_42)
.L_42:
        /*03c8*/ 	.word	0x00000000


	//----- nvinfo : EIATTR_CBANK_PARAM_SIZE
	.align		4
.L_43:
        /*03cc*/ 	.byte	0x03, 0x19
        /*03ce*/ 	.short	0x0470


	//----- nvinfo : EIATTR_PARAM_CBANK
	.align		4
        /*03d0*/ 	.byte	0x04, 0x0a
        /*03d2*/ 	.short	(.L_45 - .L_44)
	.align		4
.L_44:
        /*03d4*/ 	.word	index@(.nv.constant0._ZN7cutlass13device_kernelINS_4gemm6kernel13GemmUniversalIN4cute5tupleIJiiiiEEENS1_10collective13CollectiveMmaINS1_34MainloopSm90TmaGmmaWarpSpecializedILi6ENS5_IJNS4_1CILi1EEESB_SB_EEENS1_32KernelTmaWarpSpecializedPingpongEEENS5_IJNSA_ILi64EEENSA_ILi256EEESF_EEEfNS5_IJlSB_lEEEfSI_NS4_8TiledMMAINS4_8MMA_AtomIJNS4_4SM904GMMA30MMA_64x256x8_F32TF32TF32_SS_TNILNSM_7ScaleInE1ELSO_1EEEEEENS4_6LayoutISC_NS5_IJNSA_ILi0EEESS_SS_EEEEENS5_IJNS4_10UnderscoreESV_SV_EEEEENS4_13SM90_TMA_LOADENS4_14ComposedLayoutINS4_7SwizzleILi3ELi4ELi3EEENS4_18smem_ptr_flag_bitsILi32EEENSR_INS5_IJNSA_ILi8EEENSA_ILi32EEEEEENS5_IJS15_SB_EEEEEEEvNS4_8identityESY_S19_vS1A_EENS_8epilogue10collective6detail29Sm90TmaWarpSpecializedAdapterINS1D_15DefaultEpilogueIfSI_SI_NS1C_6thread17LinearCombinationIfLi1EffLNS1H_9ScaleType4KindE0ELNS_15FloatRoundStyleE2EfEENS1_15EpilogueDefaultEEEEEvvEEEEvNT_6ParamsE)
        /*03d8*/ 	.short	0x0210
        /*03da*/ 	.short	0x0470


	//----- nvinfo : EIATTR_SW_WAR
	.align		4
.L_45:
        /*03dc*/ 	.byte	0x04, 0x36
        /*03de*/ 	.short	(.L_47 - .L_46)
.L_46:
        /*03e0*/ 	.word	0x00000008
.L_47:


//--------------------- .nv.callgraph             --------------------------
	.section	.nv.callgraph,"",@"SHT_CUDA_CALLGRAPH"
	.align	4
	.sectionentsize	8
	.align		4
        /*0000*/ 	.word	0x00000000
	.align		4
        /*0004*/ 	.word	0xffffffff
	.align		4
        /*0008*/ 	.word	index@(_ZN7cutlass13device_kernelINS_4gemm6kernel13GemmUniversalIN4cute5tupleIJiiiiEEENS1_10collective13CollectiveMmaINS1_34MainloopSm90TmaGmmaWarpSpecializedILi6ENS5_IJNS4_1CILi1EEESB_SB_EEENS1_32KernelTmaWarpSpecializedPingpongEEENS5_IJNSA_ILi64EEENSA_ILi256EEESF_EEEfNS5_IJlSB_lEEEfSI_NS4_8TiledMMAINS4_8MMA_AtomIJNS4_4SM904GMMA30MMA_64x256x8_F32TF32TF32_SS_TNILNSM_7ScaleInE1ELSO_1EEEEEENS4_6LayoutISC_NS5_IJNSA_ILi0EEESS_SS_EEEEENS5_IJNS4_10UnderscoreESV_SV_EEEEENS4_13SM90_TMA_LOADENS4_14ComposedLayoutINS4_7SwizzleILi3ELi4ELi3EEENS4_18smem_ptr_flag_bitsILi32EEENSR_INS5_IJNSA_ILi8EEENSA_ILi32EEEEEENS5_IJS15_SB_EEEEEEEvNS4_8identityESY_S19_vS1A_EENS_8epilogue10collective6detail29Sm90TmaWarpSpecializedAdapterINS1D_15DefaultEpilogueIfSI_SI_NS1C_6thread17LinearCombinationIfLi1EffLNS1H_9ScaleType4KindE0ELNS_15FloatRoundStyleE2EfEENS1_15EpilogueDefaultEEEEEvvEEEEvNT_6ParamsE)
	.align		4
        /*000c*/ 	.word	index@(__assertfail)
	.align		4
        /*0010*/ 	.word	0x00000000
	.align		4
        /*0014*/ 	.word	0xfffffffe
	.align		4
        /*0018*/ 	.word	0x00000000
	.align		4
        /*001c*/ 	.word	0xfffffffd
	.align		4
        /*0020*/ 	.word	0x00000000
	.align		4
        /*0024*/ 	.word	0xfffffffc


//--------------------- .nv.constant4             --------------------------
	.section	.nv.constant4,"a",@progbits
	.align	8
	.align		8
.nv.constant4:
        /*0000*/ 	.dword	__assertfail
	.align		8
        /*0008*/ 	.dword	__unnamed_1
	.align		8
        /*0010*/ 	.dword	_ZN40_INTERNAL_21c22d06_4_k_cu_79ce9c61_214494cuda3std3__45__cpo5beginE
	.align		8
        /*0018*/ 	.dword	_ZN40_INTERNAL_21c22d06_4_k_cu_79ce9c61_214494cuda3std3__45__cpo3endE
	.align		8
        /*0020*/ 	.dword	_ZN40_INTERNAL_21c22d06_4_k_cu_79ce9c61_214494cuda3std3__45__cpo6cbeginE
	.align		8
        /*0028*/ 	.dword	_ZN40_INTERNAL_21c22d06_4_k_cu_79ce9c61_214494cuda3std3__45__cpo4cendE
	.align		8
        /*0030*/ 	.dword	_ZN40_INTERNAL_21c22d06_4_k_cu_79ce9c61_214494cuda3std3__442_GLOBAL__N__21c22d06_4_k_cu_79ce9c61_214496ignoreE
	.align		8
        /*0038*/ 	.dword	_ZN40_INTERNAL_21c22d06_4_k_cu_79ce9c61_214494cuda3std3__419piecewise_constructE
	.align		8
        /*0040*/ 	.dword	_ZN40_INTERNAL_21c22d06_4_k_cu_79ce9c61_214494cuda3std3__48in_placeE
	.align		8
        /*0048*/ 	.dword	_ZN40_INTERNAL_21c22d06_4_k_cu_79ce9c61_214494cuda3std6ranges3__45__cpo4swapE
	.align		8
        /*0050*/ 	.dword	_ZN40_INTERNAL_21c22d06_4_k_cu_79ce9c61_214494cuda3std6ranges3__45__cpo9iter_moveE
	.align		8
        /*0058*/ 	.dword	_ZN40_INTERNAL_21c22d06_4_k_cu_79ce9c61_214494cute7productE
	.align		8
        /*0060*/ 	.dword	_ZN40_INTERNAL_21c22d06_4_k_cu_79ce9c61_214494cute1_E
	.align		8
        /*0068*/ 	.dword	$str$22
	.align		8
        /*0070*/ 	.dword	$str$23


//--------------------- .text._ZN7cutlass13device_kernelINS_4gemm6kernel13GemmUniversalIN4cute5tupleIJiiiiEEENS1_10collective13CollectiveMmaINS1_34MainloopSm90TmaGmmaWarpSpecializedILi6ENS5_IJNS4_1CILi1EEESB_SB_EEENS1_32KernelTmaWarpSpecializedPingpongEEENS5_IJNSA_ILi64EEENSA_ILi256EEESF_EEEfNS5_IJlSB_lEEEfSI_NS4_8TiledMMAINS4_8MMA_AtomIJNS4_4SM904GMMA30MMA_64x256x8_F32TF32TF32_SS_TNILNSM_7ScaleInE1ELSO_1EEEEEENS4_6LayoutISC_NS5_IJNSA_ILi0EEESS_SS_EEEEENS5_IJNS4_10UnderscoreESV_SV_EEEEENS4_13SM90_TMA_LOADENS4_14ComposedLayoutINS4_7SwizzleILi3ELi4ELi3EEENS4_18smem_ptr_flag_bitsILi32EEENSR_INS5_IJNSA_ILi8EEENSA_ILi32EEEEEENS5_IJS15_SB_EEEEEEEvNS4_8identityESY_S19_vS1A_EENS_8epilogue10collective6detail29Sm90TmaWarpSpecializedAdapterINS1D_15DefaultEpilogueIfSI_SI_NS1C_6thread17LinearCombinationIfLi1EffLNS1H_9ScaleType4KindE0ELNS_15FloatRoundStyleE2EfEENS1_15EpilogueDefaultEEEEEvvEEEEvNT_6ParamsE --------------------------
	.section	.text._ZN7cutlass13device_kernelINS_4gemm6kernel13GemmUniversalIN4cute5tupleIJiiiiEEENS1_10collective13CollectiveMmaINS1_34MainloopSm90TmaGmmaWarpSpecializedILi6ENS5_IJNS4_1CILi1EEESB_SB_EEENS1_32KernelTmaWarpSpecializedPingpongEEENS5_IJNSA_ILi64EEENSA_ILi256EEESF_EEEfNS5_IJlSB_lEEEfSI_NS4_8TiledMMAINS4_8MMA_AtomIJNS4_4SM904GMMA30MMA_64x256x8_F32TF32TF32_SS_TNILNSM_7ScaleInE1ELSO_1EEEEEENS4_6LayoutISC_NS5_IJNSA_ILi0EEESS_SS_EEEEENS5_IJNS4_10UnderscoreESV_SV_EEEEENS4_13SM90_TMA_LOADENS4_14ComposedLayoutINS4_7SwizzleILi3ELi4ELi3EEENS4_18smem_ptr_flag_bitsILi32EEENSR_INS5_IJNSA_ILi8EEENSA_ILi32EEEEEENS5_IJS15_SB_EEEEEEEvNS4_8identityESY_S19_vS1A_EENS_8epilogue10collective6detail29Sm90TmaWarpSpecializedAdapterINS1D_15DefaultEpilogueIfSI_SI_NS1C_6thread17LinearCombinationIfLi1EffLNS1H_9ScaleType4KindE0ELNS_15FloatRoundStyleE2EfEENS1_15EpilogueDefaultEEEEEvvEEEEvNT_6ParamsE,"ax",@progbits
	.align	128
.text._ZN7cutlass13device_kernelINS_4gemm6kernel13GemmUniversalIN4cute5tupleIJiiiiEEENS1_10collective13CollectiveMmaINS1_34MainloopSm90TmaGmmaWarpSpecializedILi6ENS5_IJNS4_1CILi1EEESB_SB_EEENS1_32KernelTmaWarpSpecializedPingpongEEENS5_IJNSA_ILi64EEENSA_ILi256EEESF_EEEfNS5_IJlSB_lEEEfSI_NS4_8TiledMMAINS4_8MMA_AtomIJNS4_4SM904GMMA30MMA_64x256x8_F32TF32TF32_SS_TNILNSM_7ScaleInE1ELSO_1EEEEEENS4_6LayoutISC_NS5_IJNSA_ILi0EEESS_SS_EEEEENS5_IJNS4_10UnderscoreESV_SV_EEEEENS4_13SM90_TMA_LOADENS4_14ComposedLayoutINS4_7SwizzleILi3ELi4ELi3EEENS4_18smem_ptr_flag_bitsILi32EEENSR_INS5_IJNSA_ILi8EEENSA_ILi32EEEEEENS5_IJS15_SB_EEEEEEEvNS4_8identityESY_S19_vS1A_EENS_8epilogue10collective6detail29Sm90TmaWarpSpecializedAdapterINS1D_15DefaultEpilogueIfSI_SI_NS1C_6thread17LinearCombinationIfLi1EffLNS1H_9ScaleType4KindE0ELNS_15FloatRoundStyleE2EfEENS1_15EpilogueDefaultEEEEEvvEEEEvNT_6ParamsE:
        .type           _ZN7cutlass13device_kernelINS_4gemm6kernel13GemmUniversalIN4cute5tupleIJiiiiEEENS1_10collective13CollectiveMmaINS1_34MainloopSm90TmaGmmaWarpSpecializedILi6ENS5_IJNS4_1CILi1EEESB_SB_EEENS1_32KernelTmaWarpSpecializedPingpongEEENS5_IJNSA_ILi64EEENSA_ILi256EEESF_EEEfNS5_IJlSB_lEEEfSI_NS4_8TiledMMAINS4_8MMA_AtomIJNS4_4SM904GMMA30MMA_64x256x8_F32TF32TF32_SS_TNILNSM_7ScaleInE1ELSO_1EEEEEENS4_6LayoutISC_NS5_IJNSA_ILi0EEESS_SS_EEEEENS5_IJNS4_10UnderscoreESV_SV_EEEEENS4_13SM90_TMA_LOADENS4_14ComposedLayoutINS4_7SwizzleILi3ELi4ELi3EEENS4_18smem_ptr_flag_bitsILi32EEENSR_INS5_IJNSA_ILi8EEENSA_ILi32EEEEEENS5_IJS15_SB_EEEEEEEvNS4_8identityESY_S19_vS1A_EENS_8epilogue10collective6detail29Sm90TmaWarpSpecializedAdapterINS1D_15DefaultEpilogueIfSI_SI_NS1C_6thread17LinearCombinationIfLi1EffLNS1H_9ScaleType4KindE0ELNS_15FloatRoundStyleE2EfEENS1_15EpilogueDefaultEEEEEvvEEEEvNT_6ParamsE,@function
        .size           _ZN7cutlass13device_kernelINS_4gemm6kernel13GemmUniversalIN4cute5tupleIJiiiiEEENS1_10collective13CollectiveMmaINS1_34MainloopSm90TmaGmmaWarpSpecializedILi6ENS5_IJNS4_1CILi1EEESB_SB_EEENS1_32KernelTmaWarpSpecializedPingpongEEENS5_IJNSA_ILi64EEENSA_ILi256EEESF_EEEfNS5_IJlSB_lEEEfSI_NS4_8TiledMMAINS4_8MMA_AtomIJNS4_4SM904GMMA30MMA_64x256x8_F32TF32TF32_SS_TNILNSM_7ScaleInE1ELSO_1EEEEEENS4_6LayoutISC_NS5_IJNSA_ILi0EEESS_SS_EEEEENS5_IJNS4_10UnderscoreESV_SV_EEEEENS4_13SM90_TMA_LOADENS4_14ComposedLayoutINS4_7SwizzleILi3ELi4ELi3EEENS4_18smem_ptr_flag_bitsILi32EEENSR_INS5_IJNSA_ILi8EEENSA_ILi32EEEEEENS5_IJS15_SB_EEEEEEEvNS4_8identityESY_S19_vS1A_EENS_8epilogue10collective6detail29Sm90TmaWarpSpecializedAdapterINS1D_15DefaultEpilogueIfSI_SI_NS1C_6thread17LinearCombinationIfLi1EffLNS1H_9ScaleType4KindE0ELNS_15FloatRoundStyleE2EfEENS1_15EpilogueDefaultEEEEEvvEEEEvNT_6ParamsE,(.L_x_329 - _ZN7cutlass13device_kernelINS_4gemm6kernel13GemmUniversalIN4cute5tupleIJiiiiEEENS1_10collective13CollectiveMmaINS1_34MainloopSm90TmaGmmaWarpSpecializedILi6ENS5_IJNS4_1CILi1EEESB_SB_EEENS1_32KernelTmaWarpSpecializedPingpongEEENS5_IJNSA_ILi64EEENSA_ILi256EEESF_EEEfNS5_IJlSB_lEEEfSI_NS4_8TiledMMAINS4_8MMA_AtomIJNS4_4SM904GMMA30MMA_64x256x8_F32TF32TF32_SS_TNILNSM_7ScaleInE1ELSO_1EEEEEENS4_6LayoutISC_NS5_IJNSA_ILi0EEESS_SS_EEEEENS5_IJNS4_10UnderscoreESV_SV_EEEEENS4_13SM90_TMA_LOADENS4_14ComposedLayoutINS4_7SwizzleILi3ELi4ELi3EEENS4_18smem_ptr_flag_bitsILi32EEENSR_INS5_IJNSA_ILi8EEENSA_ILi32EEEEEENS5_IJS15_SB_EEEEEEEvNS4_8identityESY_S19_vS1A_EENS_8epilogue10collective6detail29Sm90TmaWarpSpecializedAdapterINS1D_15DefaultEpilogueIfSI_SI_NS1C_6thread17LinearCombinationIfLi1EffLNS1H_9ScaleType4KindE0ELNS_15FloatRoundStyleE2EfEENS1_15EpilogueDefaultEEEEEvvEEEEvNT_6ParamsE)
        .other          _ZN7cutlass13device_kernelINS_4gemm6kernel13GemmUniversalIN4cute5tupleIJiiiiEEENS1_10collective13CollectiveMmaINS1_34MainloopSm90TmaGmmaWarpSpecializedILi6ENS5_IJNS4_1CILi1EEESB_SB_EEENS1_32KernelTmaWarpSpecializedPingpongEEENS5_IJNSA_ILi64EEENSA_ILi256EEESF_EEEfNS5_IJlSB_lEEEfSI_NS4_8TiledMMAINS4_8MMA_AtomIJNS4_4SM904GMMA30MMA_64x256x8_F32TF32TF32_SS_TNILNSM_7ScaleInE1ELSO_1EEEEEENS4_6LayoutISC_NS5_IJNSA_ILi0EEESS_SS_EEEEENS5_IJNS4_10UnderscoreESV_SV_EEEEENS4_13SM90_TMA_LOADENS4_14ComposedLayoutINS4_7SwizzleILi3ELi4ELi3EEENS4_18smem_ptr_flag_bitsILi32EEENSR_INS5_IJNSA_ILi8EEENSA_ILi32EEEEEENS5_IJS15_SB_EEEEEEEvNS4_8identityESY_S19_vS1A_EENS_8epilogue10collective6detail29Sm90TmaWarpSpecializedAdapterINS1D_15DefaultEpilogueIfSI_SI_NS1C_6thread17LinearCombinationIfLi1EffLNS1H_9ScaleType4KindE0ELNS_15FloatRoundStyleE2EfEENS1_15EpilogueDefaultEEEEEvvEEEEvNT_6ParamsE,@"STO_CUDA_ENTRY STV_DEFAULT"
_ZN7cutlass13device_kernelINS_4gemm6kernel13GemmUniversalIN4cute5tupleIJiiiiEEENS1_10collective13CollectiveMmaINS1_34MainloopSm90TmaGmmaWarpSpecializedILi6ENS5_IJNS4_1CILi1EEESB_SB_EEENS1_32KernelTmaWarpSpecializedPingpongEEENS5_IJNSA_ILi64EEENSA_ILi256EEESF_EEEfNS5_IJlSB_lEEEfSI_NS4_8TiledMMAINS4_8MMA_AtomIJNS4_4SM904GMMA30MMA_64x256x8_F32TF32TF32_SS_TNILNSM_7ScaleInE1ELSO_1EEEEEENS4_6LayoutISC_NS5_IJNSA_ILi0EEESS_SS_EEEEENS5_IJNS4_10UnderscoreESV_SV_EEEEENS4_13SM90_TMA_LOADENS4_14ComposedLayoutINS4_7SwizzleILi3ELi4ELi3EEENS4_18smem_ptr_flag_bitsILi32EEENSR_INS5_IJNSA_ILi8EEENSA_ILi32EEEEEENS5_IJS15_SB_EEEEEEEvNS4_8identityESY_S19_vS1A_EENS_8epilogue10collective6detail29Sm90TmaWarpSpecializedAdapterINS1D_15DefaultEpilogueIfSI_SI_NS1C_6thread17LinearCombinationIfLi1EffLNS1H_9ScaleType4KindE0ELNS_15FloatRoundStyleE2EfEENS1_15EpilogueDefaultEEEEEvvEEEEvNT_6ParamsE:
[----:B------:R-:W0:Y:S02]  /*0000*/  LDC R1, c[0x0][0x28] ;  /* 0x00000a00ff017b82 */ /* 0x000e240000000800 */
[----:B0-----:R-:W-:Y:S01]  /*0010*/  VIADD R1, R1, 0xfffffff8 ;  /* 0xfffffff801017836 */ /* 0x001fe20000000000 */
[----:B------:R-:W0:Y:S01]  /*0020*/  S2R R4, SR_TID.X ;  /* 0x0000000000047919 */ /* 0x000e220000002100 */
[----:B------:R-:W-:Y:S01]  /*0030*/  ELECT P0, URZ, PT ;  /* 0x00000000003f782f */ /* 0x000fe20003800000 */
[----:B------:R-:W-:Y:S01]  /*0040*/  BSSY B0, `(.L_x_0) ;  /* 0x000000f000007945 */ /* 0x000fe20003800000 */
[--C-:B0-----:R-:W-:Y:S02]  /*0050*/  SHF.R.U32.HI R0, RZ, 0x5, R4.reuse ;  /* 0x00000005ff007819 */ /* 0x101fe40000011604 */
[----:B------:R-:W-:-:S03]  /*0060*/  SHF.R.U32.HI R5, RZ, 0x7, R4 ;  /* 0x00000007ff057819 */ /* 0x000fc60000011604 */
[----:B------:R-:W0:Y:S04]  /*0070*/  SHFL.IDX PT, R2, R0, RZ, 0x1f ;  /* 0x00001fff00027589 */ /* 0x000e2800000e0000 */
[----:B------:R1:W2:Y:S01]  /*0080*/  SHFL.IDX PT, R8, R5, RZ, 0x1f ;  /* 0x00001fff05087589 */ /* 0x0002a200000e0000 */
[----:B0-----:R-:W-:-:S13]  /*0090*/  ISETP.NE.OR P0, PT, R2, RZ, !P0 ;  /* 0x000000ff0200720c */ /* 0x001fda0004705670 */
[----:B-12---:R-:W-:Y:S05]  /*00a0*/  @P0 BRA `(.L_x_1) ;  /* 0x0000000000200947 */ /* 0x006fea0003800000 */
[----:B------:R-:W-:Y:S02]  /*00b0*/  ULDC.64 UR4, c[0x0][0x198] ;  /* 0x0000660000047ab9 */ /* 0x000fe40000000a00 */
[----:B------:R-:W-:Y:S02]  /*00c0*/  UIADD3 UR6, UP0, UR4, 0xf0, URZ ;  /* 0x000000f004067890 */ /* 0x000fe4000ff1e03f */
[----:B------:R-:W-:Y:S02]  /*00d0*/  UIADD3 UR4, UP1, UR4, 0x1f0, URZ ;  /* 0x000001f004047890 */ /* 0x000fe4000ff3e03f */
[----:B------:R-:W-:Y:S02]  /*00e0*/  UIADD3.X UR7, URZ, UR5, URZ, UP0, !UPT ;  /* 0x000000053f077290 */ /* 0x000fe400087fe43f */
[----:B------:R-:W-:-:S07]  /*00f0*/  UIADD3.X UR5, URZ, UR5, URZ, UP1, !UPT ;  /* 0x000000053f057290 */ /* 0x000fce0008ffe43f */
[----:B------:R0:W-:Y:S02]  /*0100*/  UTMACCTL.PF [UR6] ;  /* 0x00000000060079b9 */ /* 0x0001e40008040000 */
[----:B------:R0:W-:Y:S02]  /*0110*/  UTMACCTL.PF [UR4] ;  /* 0x00000000040079b9 */ /* 0x0001e40008040000 */
[----:B0-----:R-:W-:Y:S01]  /*0120*/  NOP ;  /* 0x0000000000007918 */ /* 0x001fe20000000000 */
.L_x_1:
[----:B------:R-:W-:Y:S05]  /*0130*/  BSYNC B0 ;  /* 0x0000000000007941 */ /* 0x000fea0003800000 */
.L_x_0:
[----:B------:R-:W0:Y:S02]  /*0140*/  SHFL.IDX PT, R3, R0, RZ, 0x1f ;  /* 0x00001fff00037589 */ /* 0x000e2400000e0000 */
[----:B0-----:R-:W-:-:S13]  /*0150*/  ISETP.NE.AND P0, PT, R3, RZ, PT ;  /* 0x000000ff0300720c */ /* 0x001fda0003f05270 */
[----:B------:R-:W-:Y:S05]  /*0160*/  @P0 BRA `(.L_x_2) ;  /* 0x0000000000680947 */ /* 0x000fea0003800000 */
[----:B------:R-:W0:Y:S01]  /*0170*/  S2UR UR8, SR_CgaCtaId ;  /* 0x00000000000879c3 */ /* 0x000e220000008800 */
[----:B------:R-:W-:Y:S01]  /*0180*/  UMOV UR4, 0x400 ;  /* 0x0000040000047882 */ /* 0x000fe20000000000 */
[----:B------:R-:W-:Y:S01]  /*0190*/  UMOV UR5, 0x1 ;  /* 0x0000000100057882 */ /* 0x000fe20000000000 */
[----:B------:R-:W-:Y:S01]  /*01a0*/  UMOV UR6, 0x80 ;  /* 0x0000008000067882 */ /* 0x000fe20000000000 */
[----:B------:R-:W-:Y:S01]  /*01b0*/  ELECT P0, URZ, PT ;  /* 0x00000000003f782f */ /* 0x000fe20003800000 */
[----:B------:R-:W-:-:S04]  /*01c0*/  UIADD3 UR6, -UR6, 0x100000, URZ ;  /* 0x0010000006067890 */ /* 0x000fc8000fffe13f */
[----:B------:R-:W-:Y:S02]  /*01d0*/  USHF.L.U32 UR7, UR6, 0xb, URZ ;  /* 0x0000000b06077899 */ /* 0x000fe4000800063f */
[----:B------:R-:W-:Y:S02]  /*01e0*/  USHF.L.U32 UR6, UR6, 0x1, URZ ;  /* 0x0000000106067899 */ /* 0x000fe4000800063f */
[----:B0-----:R-:W-:Y:S02]  /*01f0*/  ULEA UR8, UR8, UR4, 0x18 ;  /* 0x0000000408087291 */ /* 0x001fe4000f8ec03f */
[----:B------:R-:W-:-:S04]  /*0200*/  UIADD3 UR4, -UR5, 0x100000, URZ ;  /* 0x0010000005047890 */ /* 0x000fc8000fffe13f */
[----:B------:R-:W-:Y:S02]  /*0210*/  USHF.L.U32 UR5, UR4, 0xb, URZ ;  /* 0x0000000b04057899 */ /* 0x000fe4000800063f */
[----:B------:R-:W-:Y:S01]  /*0220*/  USHF.L.U32 UR4, UR4, 0x1, URZ ;  /* 0x0000000104047899 */ /* 0x000fe2000800063f */
[----:B------:R-:W0:Y:S11]  /*0230*/  FENCE.VIEW.ASYNC.S ;  /* 0x00000000000073c6 */ /* 0x000e360000000000 */
[----:B0-----:R0:W1:Y:S01]  /*0240*/  SYNCS.EXCH.64 URZ, [UR8], UR4 ;  /* 0x00000004083f75b2 */ /* 0x0010620008000100 */
[----:B------:R0:W2:Y:S01]  /*0250*/  SYNCS.EXCH.64 URZ, [UR8+0x30], UR6 ;  /* 0x00003006083f75b2 */ /* 0x0000a20008000100 */
[----:B------:R0:W3:Y:S01]  /*0260*/  SYNCS.EXCH.64 URZ, [UR8+0x8], UR4 ;  /* 0x00000804083f75b2 */ /* 0x0000e20008000100 */
[----:B------:R0:W4:Y:S01]  /*0270*/  SYNCS.EXCH.64 URZ, [UR8+0x38], UR6 ;  /* 0x00003806083f75b2 */ /* 0x0001220008000100 */
[----:B------:R0:W0:Y:S01]  /*0280*/  SYNCS.EXCH.64 URZ, [UR8+0x10], UR4 ;  /* 0x00001004083f75b2 */ /* 0x0000220008000100 */
[----:B------:R0:W0:Y:S01]  /*0290*/  SYNCS.EXCH.64 URZ, [UR8+0x40], UR6 ;  /* 0x00004006083f75b2 */ /* 0x0000220008000100 */
[----:B------:R0:W0:Y:S01]  /*02a0*/  SYNCS.EXCH.64 URZ, [UR8+0x18], UR4 ;  /* 0x00001804083f75b2 */ /* 0x0000220008000100 */
[----:B------:R0:W0:Y:S01]  /*02b0*/  SYNCS.EXCH.64 URZ, [UR8+0x48], UR6 ;  /* 0x00004806083f75b2 */ /* 0x0000220008000100 */
[----:B------:R0:W0:Y:S01]  /*02c0*/  SYNCS.EXCH.64 URZ, [UR8+0x20], UR4 ;  /* 0x00002004083f75b2 */ /* 0x0000220008000100 */
[----:B------:R0:W0:Y:S01]  /*02d0*/  SYNCS.EXCH.64 URZ, [UR8+0x50], UR6 ;  /* 0x00005006083f75b2 */ /* 0x0000220008000100 */
[----:B------:R0:W0:Y:S01]  /*02e0*/  SYNCS.EXCH.64 URZ, [UR8+0x28], UR4 ;  /* 0x00002804083f75b2 */ /* 0x0000220008000100 */
[----:B------:R0:W0:Y:S01]  /*02f0*/  SYNCS.EXCH.64 URZ, [UR8+0x58], UR6 ;  /* 0x00005806083f75b2 */ /* 0x0000220008000100 */
[----:B------:R-:W-:Y:S01]  /*0300*/  NOP ;  /* 0x0000000000007918 */ /* 0x000fe20000000000 */
.L_x_2:
[----:B------:R-:W5:Y:S01]  /*0310*/  SHFL.IDX PT, R6, R0, RZ, 0x1f ;  /* 0x00001fff00067589 */ /* 0x000f6200000e0000 */
[----:B------:R-:W-:Y:S01]  /*0320*/  ELECT P0, URZ, PT ;  /* 0x00000000003f782f */ /* 0x000fe20003800000 */
[----:B------:R-:W-:Y:S01]  /*0330*/  NOP ;  /* 0x0000000000007918 */ /* 0x000fe20000000000 */
[----:B------:R-:W-:Y:S01]  /*0340*/  ELECT P1, URZ, PT ;  /* 0x00000000003f782f */ /* 0x000fe20003820000 */
[----:B------:R-:W1:Y:S01]  /*0350*/  SHFL.IDX PT, R3, R0, RZ, 0x1f ;  /* 0x00001fff00037589 */ /* 0x000e6200000e0000 */
[----:B0-----:R-:W-:Y:S01]  /*0360*/  UMOV UR4, 0x20 ;  /* 0x0000002000047882 */ /* 0x001fe20000000000 */
[----:B------:R-:W-:Y:S01]  /*0370*/  UMOV UR11, 0x80 ;  /* 0x00000080000b7882 */ /* 0x000fe20000000000 */
[----:B------:R-:W-:Y:S01]  /*0380*/  NOP ;  /* 0x0000000000007918 */ /* 0x000fe20000000000 */
[C---:B------:R-:W-:Y:S01]  /*0390*/  VIADD R33, R8.reuse, 0xffffffff ;  /* 0xffffffff08217836 */ /* 0x040fe20000000000 */
[----:B------:R-:W0:Y:S01]  /*03a0*/  SHFL.IDX PT, R5, R5, RZ, 0x1f ;  /* 0x00001fff05057589 */ /* 0x000e2200000e0000 */
[----:B------:R-:W-:Y:S01]  /*03b0*/  ULDC.64 UR36, c[0x0][0x208] ;  /* 0x0000820000247ab9 */ /* 0x000fe20000000a00 */
[----:B------:R-:W-:-:S02]  /*03c0*/  ISETP.NE.AND P2, PT, R8, RZ, PT ;  /* 0x000000ff0800720c */ /* 0x000fc40003f45270 */
[----:B------:R-:W-:Y:S02]  /*03d0*/  ISETP.GE.U32.AND P3, PT, R33, 0x2, PT ;  /* 0x000000022100780c */ /* 0x000fe40003f66070 */
[----:B-----5:R-:W-:Y:S02]  /*03e0*/  ISETP.NE.OR P0, PT, R6, RZ, !P0 ;  /* 0x000000ff0600720c */ /* 0x020fe40004705670 */
[----:B-1----:R-:W-:Y:S02]  /*03f0*/  ISETP.NE.OR P1, PT, R3, RZ, !P1 ;  /* 0x000000ff0300720c */ /* 0x002fe40004f25670 */
[----:B------:R-:W-:-:S04]  /*0400*/  SHF.R.S32.HI R3, RZ, 0x1f, R2 ;  /* 0x0000001fff037819 */ /* 0x000fc80000011402 */
[----:B------:R-:W-:-:S05]  /*0410*/  LEA.HI R3, R3, R2, RZ, 0x2 ;  /* 0x0000000203037211 */ /* 0x000fca00078f10ff */
[----:B------:R-:W-:Y:S01]  /*0420*/  VOTEU.ALL UP0, P0 ;  /* 0x00000000003f7886 */ /* 0x000fe20000000000 */
[----:B------:R-:W-:Y:S01]  /*0430*/  LOP3.LUT R3, R3, 0xfffffffc, RZ, 0xc0, !PT ;  /* 0xfffffffc03037812 */ /* 0x000fe200078ec0ff */
[----:B------:R-:W-:-:S03]  /*0440*/  VOTEU.ALL UP1, P1 ;  /* 0x00000000003f7886 */ /* 0x000fc60000820000 */
[----:B------:R-:W1:Y:S01]  /*0450*/  @!UP0 S2UR UR7, SR_CgaCtaId ;  /* 0x00000000000789c3 */ /* 0x000e620000008800 */
[----:B------:R-:W-:Y:S01]  /*0460*/  @!UP0 UMOV UR6, 0x400 ;  /* 0x0000040000068882 */ /* 0x000fe20000000000 */
[----:B------:R-:W-:-:S04]  /*0470*/  @!UP0 UIADD3 UR4, -UR4, 0x100000, URZ ;  /* 0x0010000004048890 */ /* 0x000fc8000fffe13f */
[----:B------:R-:W-:Y:S02]  /*0480*/  @!UP0 USHF.L.U32 UR5, UR4, 0xb, URZ ;  /* 0x0000000b04058899 */ /* 0x000fe4000800063f */
[----:B------:R-:W-:Y:S01]  /*0490*/  @!UP0 USHF.L.U32 UR4, UR4, 0x1, URZ ;  /* 0x0000000104048899 */ /* 0x000fe2000800063f */
[----:B------:R-:W-:Y:S01]  /*04a0*/  IMAD.IADD R0, R2, 0x1, -R3 ;  /* 0x0000000102007824 */ /* 0x000fe200078e0a03 */
[----:B------:R-:W-:Y:S01]  /*04b0*/  @!UP1 UMOV UR9, 0x400 ;  /* 0x0000040000099882 */ /* 0x000fe20000000000 */
[----:B------:R-:W-:Y:S01]  /*04c0*/  VOTEU.ALL UP2, P1 ;  /* 0x00000000003f7886 */ /* 0x000fe20000840000 */
[----:B------:R-:W-:Y:S01]  /*04d0*/  VOTEU.ALL UP3, P1 ;  /* 0x00000000003f7886 */ /* 0x000fe20000860000 */
[----:B------:R-:W-:Y:S01]  /*04e0*/  VOTEU.ALL UP4, P1 ;  /* 0x00000000003f7886 */ /* 0x000fe20000880000 */
[----:B------:R-:W5:Y:S01]  /*04f0*/  @!UP1 S2UR UR10, SR_CgaCtaId ;  /* 0x00000000000a99c3 */ /* 0x000f620000008800 */
[----:B------:R-:W-:Y:S01]  /*0500*/  VOTEU.ALL UP5, P1 ;  /* 0x00000000003f7886 */ /* 0x000fe200008a0000 */
[----:B------:R-:W-:-:S04]  /*0510*/  SHF.R.S32.HI R3, RZ, 0x1f, R4 ;  /* 0x0000001fff037819 */ /* 0x000fc80000011404 */
[----:B------:R-:W-:-:S04]  /*0520*/  LEA.HI R3, R3, R4, RZ, 0x7 ;  /* 0x0000000403037211 */ /* 0x000fc800078f38ff */
[----:B------:R-:W-:-:S05]  /*0530*/  LOP3.LUT R3, R3, 0xffffff80, RZ, 0xc0, !PT ;  /* 0xffffff8003037812 */ /* 0x000fca00078ec0ff */
[----:B------:R-:W-:Y:S01]  /*0540*/  IMAD.IADD R3, R4, 0x1, -R3 ;  /* 0x0000000104037824 */ /* 0x000fe200078e0a03 */
[----:B-1----:R-:W-:Y:S02]  /*0550*/  @!UP0 ULEA UR8, UR7, UR6, 0x18 ;  /* 0x0000000607088291 */ /* 0x002fe4000f8ec03f */
[----:B------:R-:W-:-:S04]  /*0560*/  @!UP1 UIADD3 UR6, -UR11, 0x100000, URZ ;  /* 0x001000000b069890 */ /* 0x000fc8000fffe13f */
[----:B------:R-:W-:Y:S02]  /*0570*/  @!UP1 USHF.L.U32 UR7, UR6, 0xb, URZ ;  /* 0x0000000b06079899 */ /* 0x000fe4000800063f */
[----:B------:R-:W-:Y:S01]  /*0580*/  @!UP1 USHF.L.U32 UR6, UR6, 0x1, URZ ;  /* 0x0000000106069899 */ /* 0x000fe2000800063f */
[----:B------:R-:W-:Y:S01]  /*0590*/  VOTEU.ALL UP0, P0 ;  /* 0x00000000003f7886 */ /* 0x000fe20000000000 */
[----:B-----5:R-:W-:Y:S01]  /*05a0*/  @!UP1 ULEA UR9, UR10, UR9, 0x18 ;  /* 0x000000090a099291 */ /* 0x020fe2000f8ec03f */
[----:B------:R-:W-:Y:S02]  /*05b0*/  VOTEU.ALL UP1, P0 ;  /* 0x00000000003f7886 */ /* 0x000fe40000020000 */
[----:B------:R-:W-:Y:S01]  /*05c0*/  ULDC.64 UR10, c[0x0][0x598] ;  /* 0x00016600000a7ab9 */ /* 0x000fe20000000a00 */
[----:B------:R-:W-:Y:S01]  /*05d0*/  ISETP.NE.AND P0, PT, R0, 0x3, PT ;  /* 0x000000030000780c */ /* 0x000fe20003f05270 */
[----:B------:R-:W1:Y:S02]  /*05e0*/  FENCE.VIEW.ASYNC.S ;  /* 0x00000000000073c6 */ /* 0x000e640000000000 */
[----:B-1----:R1:W2:Y:S01]  /*05f0*/  @!UP0 SYNCS.EXCH.64 URZ, [UR8+0x90], UR4 ;  /* 0x00009004083f85b2 */ /* 0x0022a20008000100 */
[----:B------:R-:W-:-:S02]  /*0600*/  ISETP.NE.U32.AND P1, PT, RZ, UR10, PT ;  /* 0x0000000aff007c0c */ /* 0x000fc4000bf25070 */
[----:B------:R-:W-:Y:S02]  /*0610*/  ISETP.EQ.OR P0, PT, R0, RZ, !P0 ;  /* 0x000000ff0000720c */ /* 0x000fe40004702670 */
[----:B------:R-:W-:Y:S02]  /*0620*/  ISETP.NE.AND.EX P1, PT, RZ, UR11, PT, P1 ;  /* 0x0000000bff007c0c */ /* 0x000fe4000bf25310 */
[----:B------:R-:W-:-:S04]  /*0630*/  ISETP.EQ.AND P0, PT, R8, RZ, P0 ;  /* 0x000000ff0800720c */ /* 0x000fc80000702270 */
[----:B------:R-:W-:-:S04]  /*0640*/  SEL R16, RZ, 0x1, !P0 ;  /* 0x00000001ff107807 */ /* 0x000fc80004000000 */
[----:B------:R-:W-:Y:S01]  /*0650*/  SEL R16, R16, 0x2, P3 ;  /* 0x0000000210107807 */ /* 0x000fe20001800000 */
[----:B------:R1:W2:Y:S01]  /*0660*/  @!UP1 SYNCS.EXCH.64 URZ, [UR8+0x98], UR4 ;  /* 0x00009804083f95b2 */ /* 0x0002a20008000100 */
[----:B------:R-:W-:Y:S01]  /*0670*/  NOP ;  /* 0x0000000000007918 */ /* 0x000fe20000000000 */
[----:B------:R1:W2:Y:S01]  /*0680*/  @!UP2 SYNCS.EXCH.64 URZ, [UR9+0x70], UR6 ;  /* 0x00007006093fa5b2 */ /* 0x0002a20008000100 */
[----:B------:R1:W2:Y:S01]  /*0690*/  @!UP3 SYNCS.EXCH.64 URZ, [UR9+0x78], UR6 ;  /* 0x00007806093fb5b2 */ /* 0x0002a20008000100 */
[----:B------:R1:W2:Y:S01]  /*06a0*/  @!UP4 SYNCS.EXCH.64 URZ, [UR9+0x80], UR6 ;  /* 0x00008006093fc5b2 */ /* 0x0002a20008000100 */
[----:B------:R1:W2:Y:S01]  /*06b0*/  @!UP5 SYNCS.EXCH.64 URZ, [UR9+0x88], UR6 ;  /* 0x00008806093fd5b2 */ /* 0x0002a20008000100 */
[----:B------:R-:W-:Y:S01]  /*06c0*/  NOP ;  /* 0x0000000000007918 */ /* 0x000fe20000000000 */
[----:B--234-:R-:W-:Y:S06]  /*06d0*/  BAR.SYNC.DEFER_BLOCKING 0x0 ;  /* 0x0000000000007b1d */ /* 0x01cfec0000010000 */
[----:B01----:R-:W-:Y:S05]  /*06e0*/  @!P1 BRA `(.L_x_3) ;  /* 0x00000000001c9947 */ /* 0x003fea0003800000 */
[----:B------:R-:W0:Y:S02]  /*06f0*/  LDC.64 R6, c[0x0][0x598] ;  /* 0x00016600ff067b82 */ /* 0x000e240000000a00 */
[----:B0-----:R-:W2:Y:S02]  /*0700*/  LDG.E.64 R6, desc[UR36][R6.64] ;  /* 0x0000002406067981 */ /* 0x001ea4000c1e1b00 */
[----:B--2---:R-:W-:-:S04]  /*0710*/  ISETP.NE.U32.AND P0, PT, R6, RZ, PT ;  /* 0x000000ff0600720c */ /* 0x004fc80003f05070 */
[----:B------:R-:W-:-:S13]  /*0720*/  ISETP.NE.AND.EX P0, PT, R7, RZ, PT, P0 ;  /* 0x000000ff0700720c */ /* 0x000fda0003f05300 */
[----:B------:R-:W-:Y:S05]  /*0730*/  @!P0 BRA `(.L_x_3) ;  /* 0x0000000000088947 */ /* 0x000fea0003800000 */
[----:B------:R1:W5:Y:S01]  /*0740*/  LD.E R153, desc[UR36][R6.64] ;  /* 0x0000002406997980 */ /* 0x000362000c101900 */
[----:B------:R-:W-:Y:S05]  /*0750*/  BRA `(.L_x_4) ;  /* 0x0000000000247947 */ /* 0x000fea0003800000 */
.L_x_3:
[----:B------:R-:W-:Y:S02]  /*0760*/  ULDC.64 UR4, c[0x0][0x588] ;  /* 0x0001620000047ab9 */ /* 0x000fe40000000a00 */
[----:B------:R-:W-:-:S04]  /*0770*/  ISETP.NE.U32.AND P0, PT, RZ, UR4, PT ;  /* 0x00000004ff007c0c */ /* 0x000fc8000bf05070 */
[----:B------:R-:W-:-:S13]  /*0780*/  ISETP.NE.AND.EX P0, PT, RZ, UR5, PT, P0 ;  /* 0x00000005ff007c0c */ /* 0x000fda000bf05300 */
[----:B------:R-:W-:Y:S05]  /*0790*/  @!P0 BRA `(.L_x_5) ;  /* 0x00000000000c8947 */ /* 0x000fea0003800000 */
[----:B------:R-:W0:Y:S02]  /*07a0*/  LDC.64 R6, c[0x0][0x588] ;  /* 0x00016200ff067b82 */ /* 0x000e240000000a00 */
[----:B0-----:R0:W5:Y:S01]  /*07b0*/  LDG.E R153, desc[UR36][R6.64] ;  /* 0x0000002406997981 */ /* 0x001162000c1e1900 */
[----:B------:R-:W-:Y:S05]  /*07c0*/  BRA `(.L_x_4) ;  /* 0x0000000000087947 */ /* 0x000fea0003800000 */
.L_x_5:
[----:B------:R-:W-:Y:S02]  /*07d0*/  ULDC UR4, c[0x0][0x580] ;  /* 0x0001600000047ab9 */ /* 0x000fe40000000800 */
[----:B------:R-:W-:-:S07]  /*07e0*/  IMAD.U32 R153, RZ, RZ, UR4 ;  /* 0x00000004ff997e24 */ /* 0x000fce000f8e00ff */
.L_x_4:
[----:B------:R-:W-:Y:S02]  /*07f0*/  ULDC.64 UR4, c[0x0][0x5a0] ;  /* 0x0001680000047ab9 */ /* 0x000fe40000000a00 */
[----:B------:R-:W-:-:S04]  /*0800*/  ISETP.NE.U32.AND P0, PT, RZ, UR4, PT ;  /* 0x00000004ff007c0c */ /* 0x000fc8000bf05070 */
[----:B------:R-:W-:-:S13]  /*0810*/  ISETP.NE.AND.EX P0, PT, RZ, UR5, PT, P0 ;  /* 0x00000005ff007c0c */ /* 0x000fda000bf05300 */
[----:B------:R-:W-:Y:S05]  /*0820*/  @!P0 BRA `(.L_x_6) ;  /* 0x00000000001c8947 */ /* 0x000fea0003800000 */
[----:B01----:R-:W0:Y:S02]  /*0830*/  LDC.64 R6, c[0x0][0x5a0] ;  /* 0x00016800ff067b82 */ /* 0x003e240000000a00 */
[----:B0-----:R-:W2:Y:S02]  /*0840*/  LDG.E.64 R6, desc[UR36][R6.64] ;  /* 0x0000002406067981 */ /* 0x001ea4000c1e1b00 */
[----:B--2---:R-:W-:-:S04]  /*0850*/  ISETP.NE.U32.AND P0, PT, R6, RZ, PT ;  /* 0x000000ff0600720c */ /* 0x004fc80003f05070 */
[----:B------:R-:W-:-:S13]  /*0860*/  ISETP.NE.AND.EX P0, PT, R7, RZ, PT, P0 ;  /* 0x000000ff0700720c */ /* 0x000fda0003f05300 */
[----:B------:R-:W-:Y:S05]  /*0870*/  @!P0 BRA `(.L_x_6) ;  /* 0x0000000000088947 */ /* 0x000fea0003800000 */
[----:B------:R3:W5:Y:S01]  /*0880*/  LD.E R152, desc[UR36][R6.64] ;  /* 0x0000002406987980 */ /* 0x000762000c101900 */
[----:B------:R-:W-:Y:S05]  /*0890*/  BRA `(.L_x_7) ;  /* 0x0000000000247947 */ /* 0x000fea0003800000 */
.L_x_6:
[----:B------:R-:W-:Y:S02]  /*08a0*/  ULDC.64 UR4, c[0x0][0x590] ;  /* 0x0001640000047ab9 */ /* 0x000fe40000000a00 */
[----:B------:R-:W-:-:S04]  /*08b0*/  ISETP.NE.U32.AND P0, PT, RZ, UR4, PT ;  /* 0x00000004ff007c0c */ /* 0x000fc8000bf05070 */
[----:B------:R-:W-:-:S13]  /*08c0*/  ISETP.NE.AND.EX P0, PT, RZ, UR5, PT, P0 ;  /* 0x00000005ff007c0c */ /* 0x000fda000bf05300 */
[----:B------:R-:W-:Y:S05]  /*08d0*/  @!P0 BRA `(.L_x_8) ;  /* 0x00000000000c8947 */ /* 0x000fea0003800000 */
[----:B01----:R-:W0:Y:S02]  /*08e0*/  LDC.64 R6, c[0x0][0x590] ;  /* 0x00016400ff067b82 */ /* 0x003e240000000a00 */
[----:B0-----:R2:W5:Y:S01]  /*08f0*/  LDG.E R152, desc[UR36][R6.64] ;  /* 0x0000002406987981 */ /* 0x001562000c1e1900 */
[----:B------:R-:W-:Y:S05]  /*0900*/  BRA `(.L_x_7) ;  /* 0x0000000000087947 */ /* 0x000fea0003800000 */
.L_x_8:
[----:B------:R-:W-:Y:S02]  /*0910*/  ULDC UR4, c[0x0][0x584] ;  /* 0x0001610000047ab9 */ /* 0x000fe40000000800 */
[----:B------:R-:W-:-:S07]  /*0920*/  IMAD.U32 R152, RZ, RZ, UR4 ;  /* 0x00000004ff987e24 */ /* 0x000fce000f8e00ff */
.L_x_7:
[----:B------:R-:W4:Y:S01]  /*0930*/  LDC R2, c[0x0][0x65c] ;  /* 0x00019700ff027b82 */ /* 0x000f220000000800 */
[----:B------:R-:W4:Y:S01]  /*0940*/  S2R R14, SR_CTAID.Y ;  /* 0x00000000000e7919 */ /* 0x000f220000002600 */
[----:B------:R-:W-:Y:S01]  /*0950*/  ULDC UR6, c[0x0][0x28c] ;  /* 0x0000a30000067ab9 */ /* 0x000fe20000000800 */
[----:B------:R-:W-:Y:S01]  /*0960*/  ISETP.NE.AND P0, PT, R8, 0x2, PT ;  /* 0x000000020800780c */ /* 0x000fe20003f05270 */
[----:B------:R-:W-:Y:S01]  /*0970*/  UIADD3 UR6, UR6, 0x3f, URZ ;  /* 0x0000003f06067890 */ /* 0x000fe2000fffe03f */
[----:B0123--:R-:W0:Y:S01]  /*0980*/  S2R R6, SR_CTAID.X ;  /* 0x0000000000067919 */ /* 0x00fe220000002500 */
[----:B------:R-:W-:Y:S01]  /*0990*/  IMAD.MOV.U32 R7, RZ, RZ, RZ ;  /* 0x000000ffff077224 */ /* 0x000fe200078e00ff */
[----:B------:R-:W-:Y:S01]  /*09a0*/  UMOV UR38, URZ ;  /* 0x0000003f00267c82 */ /* 0x000fe20008000000 */
[----:B------:R-:W-:Y:S01]  /*09b0*/  USHF.R.S32.HI UR7, URZ, 0x1f, UR6 ;  /* 0x0000001f3f077899 */ /* 0x000fe20008011406 */
[----:B------:R-:W-:Y:S01]  /*09c0*/  UMOV UR39, URZ ;  /* 0x0000003f00277c82 */ /* 0x000fe20008000000 */
[----:B------:R-:W-:-:S02]  /*09d0*/  ULDC.64 UR8, c[0x0][0x650] ;  /* 0x0001940000087ab9 */ /* 0x000fc40000000a00 */
[----:B------:R-:W-:-:S04]  /*09e0*/  ULEA.HI UR7, UR7, UR6, URZ, 0x6 ;  /* 0x0000000607077291 */ /* 0x000fc8000f8f303f */
[----:B------:R-:W-:Y:S01]  /*09f0*/  USHF.R.S32.HI UR40, URZ, 0x6, UR7 ;  /* 0x000000063f287899 */ /* 0x000fe20008011407 */
[----:B----4-:R-:W-:-:S13]  /*0a00*/  ISETP.NE.AND P1, PT, R2, 0x1, PT ;  /* 0x000000010200780c */ /* 0x010fda0003f25270 */
[----:B------:R-:W0:Y:S01]  /*0a10*/  @P1 LDC R19, c[0x0][0x10] ;  /* 0x00000400ff131b82 */ /* 0x000e220000000800 */
[----:B------:R-:W-:Y:S02]  /*0a20*/  @P1 IMAD.MOV.U32 R8, RZ, RZ, R14 ;  /* 0x000000ffff081224 */ /* 0x000fe400078e000e */
[----:B------:R-:W-:Y:S02]  /*0a30*/  @P1 IMAD.MOV.U32 R9, RZ, RZ, RZ ;  /* 0x000000ffff091224 */ /* 0x000fe400078e00ff */
[----:B------:R-:W-:-:S03]  /*0a40*/  @P1 IMAD.MOV.U32 R17, RZ, RZ, RZ ;  /* 0x000000ffff111224 */ /* 0x000fc600078e00ff */
[----:B------:R-:W1:Y:S01]  /*0a50*/  @!P1 LDC R11, c[0x0][0xc] ;  /* 0x00000300ff0b9b82 */ /* 0x000e620000000800 */
[----:B------:R-:W-:Y:S01]  /*0a60*/  ULDC UR4, c[0x0][0xc] ;  /* 0x0000030000047ab9 */ /* 0x000fe20000000800 */
[----:B------:R-:W-:Y:S02]  /*0a70*/  ULDC UR5, c[0x0][0x10] ;  /* 0x0000040000057ab9 */ /* 0x000fe40000000800 */
[----:B------:R-:W-:-:S04]  /*0a80*/  UIMAD.WIDE.U32 UR4, UR4, UR5, URZ ;  /* 0x00000005040472a5 */ /* 0x000fc8000f8e003f */
[----:B------:R-:W2:Y:S01]  /*0a90*/  LDC R2, c[0x0][0x14] ;  /* 0x00000500ff027b82 */ /* 0x000ea20000000800 */
[----:B0-----:R-:W-:-:S04]  /*0aa0*/  @P1 IMAD.WIDE.U32 R18, R6, R19, R8 ;  /* 0x0000001306121225 */ /* 0x001fc800078e0008 */
[----:B------:R-:W-:Y:S02]  /*0ab0*/  @P1 IMAD.IADD R17, R19, 0x1, R17 ;  /* 0x0000000113111824 */ /* 0x000fe400078e0211 */
[----:B-1----:R-:W-:-:S04]  /*0ac0*/  @!P1 IMAD.WIDE.U32 R8, R11, R14, R6 ;  /* 0x0000000e0b089225 */ /* 0x002fc800078e0006 */
[----:B------:R-:W-:Y:S02]  /*0ad0*/  @!P1 IMAD.MOV.U32 R18, RZ, RZ, R8 ;  /* 0x000000ffff129224 */ /* 0x000fe400078e0008 */
[----:B------:R-:W-:Y:S02]  /*0ae0*/  @!P1 IMAD.MOV.U32 R17, RZ, RZ, R9 ;  /* 0x000000ffff119224 */ /* 0x000fe400078e0009 */
[----:B--2---:R-:W-:-:S04]  /*0af0*/  IMAD.WIDE.U32 R12, R2, UR4, RZ ;  /* 0x00000004020c7c25 */ /* 0x004fc8000f8e00ff */
[----:B------:R-:W-:Y:S01]  /*0b00*/  IMAD R23, R2, UR5, RZ ;  /* 0x0000000502177c24 */ /* 0x000fe2000f8e02ff */
[----:B------:R0:W-:Y:S03]  /*0b10*/  STL.64 [R1], R12 ;  /* 0x0000000c01007387 */ /* 0x0001e60000100a00 */
[----:B------:R-:W-:Y:S01]  /*0b20*/  IMAD.IADD R23, R13, 0x1, R23 ;  /* 0x000000010d177824 */ /* 0x000fe200078e0217 */
[----:B------:R-:W-:Y:S06]  /*0b30*/  @P0 BRA `(.L_x_9) ;  /* 0x0000000000200947 */ /* 0x000fec0003800000 */
[----:B------:R-:W-:Y:S01]  /*0b40*/  UISETP.GE.U32.AND UP0, UPT, UR40, 0x6, UPT ;  /* 0x000000062800788c */ /* 0x000fe2000bf06070 */
[----:B------:R-:W-:Y:S01]  /*0b50*/  IADD3 R18, P0, R18, R12, RZ ;  /* 0x0000000c12127210 */ /* 0x000fe20007f1e0ff */
[----:B------:R-:W-:Y:S01]  /*0b60*/  UIMAD.WIDE.U32 UR4, UR40, -0x55555555, URZ ;  /* 0xaaaaaaab280478a5 */ /* 0x000fe2000f8e003f */
[----:B------:R-:W-:-:S03]  /*0b70*/  UMOV UR39, URZ ;  /* 0x0000003f00277c82 */ /* 0x000fc60008000000 */
[----:B------:R-:W-:Y:S01]  /*0b80*/  USHF.R.U32.HI UR4, URZ, 0x2, UR5 ;  /* 0x000000023f047899 */ /* 0x000fe20008011605 */
[----:B------:R-:W-:-:S03]  /*0b90*/  IMAD.X R17, R23, 0x1, R17, P0 ;  /* 0x0000000117117824 */ /* 0x000fc600000e0611 */
[----:B------:R-:W-:Y:S02]  /*0ba0*/  UIMAD UR38, UR4, -0x6, UR40 ;  /* 0xfffffffa042678a4 */ /* 0x000fe4000f8e0228 */
[----:B------:R-:W-:-:S12]  /*0bb0*/  @UP0 ULOP3.LUT UR39, UR4, 0x1, URZ, 0xc0, !UPT ;  /* 0x0000000104270892 */ /* 0x000fd8000f8ec03f */
.L_x_9:
[----:B------:R-:W-:Y:S01]  /*0bc0*/  ISETP.GE.U32.AND P0, PT, R18, UR8, PT ;  /* 0x0000000812007c0c */ /* 0x000fe2000bf06070 */
[----:B------:R-:W-:Y:S01]  /*0bd0*/  IMAD.MOV.U32 R19, RZ, RZ, -0x1 ;  /* 0xffffffffff137424 */ /* 0x000fe200078e00ff */
[----:B------:R-:W-:Y:S01]  /*0be0*/  PRMT R8, RZ, 0x7610, R8 ;  /* 0x00007610ff087816 */ /* 0x000fe20000000008 */
[----:B------:R-:W-:Y:S01]  /*0bf0*/  IMAD.MOV.U32 R22, RZ, RZ, -0x1 ;  /* 0xffffffffff167424 */ /* 0x000fe200078e00ff */
[----:B------:R-:W-:Y:S01]  /*0c00*/  ISETP.GE.U32.AND.EX P0, PT, R17, UR9, PT, P0 ;  /* 0x0000000911007c0c */ /* 0x000fe2000bf06100 */
[----:B------:R-:W-:-:S12]  /*0c10*/  IMAD.MOV.U32 R2, RZ, RZ, -0x1 ;  /* 0xffffffffff027424 */ /* 0x000fd800078e00ff */
[----:B------:R-:W-:Y:S05]  /*0c20*/  @P0 BRA `(.L_x_10) ;  /* 0x00000004005c0947 */ /* 0x000fea0003800000 */
[----:B------:R-:W1:Y:S01]  /*0c30*/  LDC.64 R20, c[0x0][0x628] ;  /* 0x00018a00ff147b82 */ /* 0x000e620000000a00 */
[----:B------:R-:W-:Y:S02]  /*0c40*/  IMAD.MOV.U32 R8, RZ, RZ, R18 ;  /* 0x000000ffff087224 */ /* 0x000fe400078e0012 */
[----:B------:R-:W-:-:S05]  /*0c50*/  IMAD.MOV.U32 R9, RZ, RZ, R17 ;  /* 0x000000ffff097224 */ /* 0x000fca00078e0011 */
[----:B------:R-:W2:Y:S08]  /*0c60*/  LDC R2, c[0x0][0x630] ;  /* 0x00018c00ff027b82 */ /* 0x000eb00000000800 */
[----:B------:R-:W3:Y:S01]  /*0c70*/  LDC.64 R24, c[0x0][0x620] ;  /* 0x00018800ff187b82 */ /* 0x000ee20000000a00 */
[----:B-1----:R-:W-:-:S04]  /*0c80*/  ISETP.NE.U32.AND P0, PT, R20, RZ, PT ;  /* 0x000000ff1400720c */ /* 0x002fc80003f05070 */
[----:B------:R-:W-:-:S13]  /*0c90*/  ISETP.NE.AND.EX P0, PT, R21, RZ, PT, P0 ;  /* 0x000000ff1500720c */ /* 0x000fda0003f05300 */
[----:B--23--:R-:W-:Y:S05]  /*0ca0*/  @!P0 BRA `(.L_x_11) ;  /* 0x0000000000288947 */ /* 0x00cfea0003800000 */
[----:B0-----:R-:W0:Y:S02]  /*0cb0*/  LDC R13, c[0x0][0x634] ;  /* 0x00018d00ff0d7b82 */ /* 0x001e240000000800 */
[----:B0-----:R-:W-:-:S05]  /*0cc0*/  IADD3 R13, P0, R18, R13, RZ ;  /* 0x0000000d120d7210 */ /* 0x001fca0007f1e0ff */
[----:B------:R-:W-:-:S04]  /*0cd0*/  IMAD.X R15, RZ, RZ, R17, P0 ;  /* 0x000000ffff0f7224 */ /* 0x000fc800000e0611 */
[----:B------:R-:W-:-:S04]  /*0ce0*/  IMAD.WIDE.U32 R8, R15, R20, RZ ;  /* 0x000000140f087225 */ /* 0x000fc800078e00ff */
[----:B------:R-:W-:-:S04]  /*0cf0*/  IMAD.WIDE.U32 R10, P0, R13, R21, R8 ;  /* 0x000000150d0a7225 */ /* 0x000fc80007800008 */
[----:B------:R-:W-:-:S04]  /*0d00*/  IMAD.WIDE.U32 R8, R13, R20, RZ ;  /* 0x000000140d087225 */ /* 0x000fc800078e00ff */
[----:B------:R-:W-:Y:S01]  /*0d10*/  IMAD.X R13, RZ, RZ, RZ, P0 ;  /* 0x000000ffff0d7224 */ /* 0x000fe200000e06ff */
[----:B------:R-:W-:Y:S01]  /*0d20*/  IADD3 RZ, P0, R9, R10, RZ ;  /* 0x0000000a09ff7210 */ /* 0x000fe20007f1e0ff */
[----:B------:R-:W-:-:S04]  /*0d30*/  IMAD.MOV.U32 R12, RZ, RZ, R11 ;  /* 0x000000ffff0c7224 */ /* 0x000fc800078e000b */
[----:B------:R-:W-:-:S08]  /*0d40*/  IMAD.WIDE.U32.X R8, R15, R21, R12, P0 ;  /* 0x000000150f087225 */ /* 0x000fd000000e040c */
.L_x_11:
[-CC-:B------:R-:W-:Y:S01]  /*0d50*/  SHF.R.U64 R31, R8, R2.reuse, R9.reuse ;  /* 0x00000002081f7219 */ /* 0x180fe20000001209 */
[----:B0-----:R-:W0:Y:S01]  /*0d60*/  LDC R12, c[0x0][0x618] ;  /* 0x00018600ff0c7b82 */ /* 0x001e220000000800 */
[----:B------:R-:W-:Y:S01]  /*0d70*/  SHF.R.U32.HI R7, RZ, R2, R9 ;  /* 0x00000002ff077219 */ /* 0x000fe20000011609 */
[----:B------:R-:W-:Y:S01]  /*0d80*/  ULDC UR4, c[0x0][0x150] ;  /* 0x0000540000047ab9 */ /* 0x000fe20000000800 */
[----:B------:R-:W-:Y:S01]  /*0d90*/  IADD3 R11, P0, RZ, -R31, RZ ;  /* 0x8000001fff0b7210 */ /* 0x000fe20007f1e0ff */
[----:B------:R-:W-:Y:S01]  /*0da0*/  IMAD.MOV.U32 R19, RZ, RZ, R17 ;  /* 0x000000ffff137224 */ /* 0x000fe200078e0011 */
[----:B------:R-:W-:-:S03]  /*0db0*/  I2FP.F32.U32 R2, R6 ;  /* 0x0000000600027245 */ /* 0x000fc60000201000 */
[----:B------:R-:W1:Y:S01]  /*0dc0*/  LDC.64 R26, c[0x0][0x640] ;  /* 0x00019000ff1a7b82 */ /* 0x000e620000000a00 */
[----:B------:R-:W-:Y:S02]  /*0dd0*/  IMAD.X R13, RZ, RZ, ~R7, P0 ;  /* 0x000000ffff0d7224 */ /* 0x000fe400000e0e07 */
[----:B------:R-:W-:Y:S01]  /*0de0*/  FMUL R2, R2, UR4 ;  /* 0x0000000402027c20 */ /* 0x000fe20008400000 */
[----:B------:R-:W-:Y:S01]  /*0df0*/  IMAD.WIDE.U32 R8, R11, R24, R18 ;  /* 0x000000180b087225 */ /* 0x000fe200078e0012 */
[----:B------:R-:W-:-:S03]  /*0e00*/  ULDC UR4, c[0x0][0x154] ;  /* 0x0000550000047ab9 */ /* 0x000fc60000000800 */
[----:B------:R-:W-:Y:S01]  /*0e10*/  IMAD R10, R13, R24, RZ ;  /* 0x000000180d0a7224 */ /* 0x000fe200078e02ff */
[----:B------:R-:W2:Y:S01]  /*0e20*/  LDC R7, c[0x0][0x144] ;  /* 0x00005100ff077b82 */ /* 0x000ea20000000800 */
[----:B------:R-:W3:Y:S02]  /*0e30*/  F2I.U32.TRUNC.NTZ R2, R2 ;  /* 0x0000000200027305 */ /* 0x000ee4000020f000 */
[----:B------:R-:W-:-:S04]  /*0e40*/  IMAD R11, R11, R25, R10 ;  /* 0x000000190b0b7224 */ /* 0x000fc800078e020a */
[----:B------:R-:W-:Y:S01]  /*0e50*/  IMAD.IADD R9, R9, 0x1, R11 ;  /* 0x0000000109097824 */ /* 0x000fe200078e020b */
[----:B------:R-:W4:Y:S01]  /*0e60*/  LDC R22, c[0x0][0x608] ;  /* 0x00018200ff167b82 */ /* 0x000f220000000800 */
[----:B------:R-:W-:-:S03]  /*0e70*/  IMAD.MOV.U32 R11, RZ, RZ, -0x1 ;  /* 0xffffffffff0b7424 */ /* 0x000fc600078e00ff */
[--C-:B0-----:R-:W-:Y:S02]  /*0e80*/  SHF.R.U64 R20, R8, R12, R9.reuse ;  /* 0x0000000c08147219 */ /* 0x101fe40000001209 */
[----:B------:R-:W-:Y:S02]  /*0e90*/  I2FP.F32.U32 R8, R14 ;  /* 0x0000000e00087245 */ /* 0x000fe40000201000 */
[----:B------:R-:W0:Y:S01]  /*0ea0*/  LDC R24, c[0x0][0x658] ;  /* 0x00019600ff187b82 */ /* 0x000e220000000800 */
[----:B-1----:R-:W-:Y:S01]  /*0eb0*/  ISETP.NE.U32.AND P0, PT, R26, RZ, PT ;  /* 0x000000ff1a00720c */ /* 0x002fe20003f05070 */
[----:B---3--:R-:W-:Y:S02]  /*0ec0*/  IMAD.MOV R10, RZ, RZ, -R2 ;  /* 0x000000ffff0a7224 */ /* 0x008fe400078e0a02 */
[----:B------:R-:W-:Y:S01]  /*0ed0*/  FMUL R8, R8, UR4 ;  /* 0x0000000408087c20 */ /* 0x000fe20008400000 */
[----:B------:R-:W-:Y:S02]  /*0ee0*/  SHF.R.U32.HI R9, RZ, R12, R9 ;  /* 0x0000000cff097219 */ /* 0x000fe40000011609 */
[----:B------:R-:W-:Y:S01]  /*0ef0*/  ISETP.NE.AND.EX P0, PT, R27, RZ, PT, P0 ;  /* 0x000000ff1b00720c */ /* 0x000fe20003f05300 */
[----:B------:R1:W3:Y:S01]  /*0f00*/  F2I.U32.TRUNC.NTZ R15, R8 ;  /* 0x00000008000f7305 */ /* 0x0002e2000020f000 */
[----:B------:R-:W1:Y:S01]  /*0f10*/  LDC R19, c[0x0][0x148] ;  /* 0x00005200ff137b82 */ /* 0x000e620000000800 */
[----:B--2---:R-:W-:-:S07]  /*0f20*/  IMAD R2, R7, R10, R6 ;  /* 0x0000000a07027224 */ /* 0x004fce00078e0206 */
[----:B------:R-:W2:Y:S01]  /*0f30*/  LDC R25, c[0x0][0x600] ;  /* 0x00018000ff197b82 */ /* 0x000ea20000000800 */
[-CC-:B----4-:R-:W-:Y:S02]  /*0f40*/  SHF.R.U64 R32, R20, R22.reuse, R9.reuse ;  /* 0x0000001614207219 */ /* 0x190fe40000001209 */
[----:B------:R-:W-:Y:S01]  /*0f50*/  SHF.R.U32.HI R7, RZ, R22, R9 ;  /* 0x00000016ff077219 */ /* 0x000fe20000011609 */
[----:B------:R-:W-:-:S04]  /*0f60*/  IMAD.MOV.U32 R9, RZ, RZ, 0x1 ;  /* 0x00000001ff097424 */ /* 0x000fc800078e00ff */
[----:B------:R-:W4:Y:S01]  /*0f70*/  LDC R28, c[0x0][0x648] ;  /* 0x00019200ff1c7b82 */ /* 0x000f220000000800 */
[-C--:B0-----:R-:W-:Y:S02]  /*0f80*/  SHF.L.U32 R6, R11, R24.reuse, RZ ;  /* 0x000000180b067219 */ /* 0x081fe400000006ff */
[--C-:B------:R-:W-:Y:S02]  /*0f90*/  SHF.R.U64 R22, R32, R24, R7.reuse ;  /* 0x0000001820167219 */ /* 0x100fe40000001207 */
[----:B------:R-:W-:Y:S02]  /*0fa0*/  LOP3.LUT R13, RZ, R6, RZ, 0x33, !PT ;  /* 0x00000006ff0d7212 */ /* 0x000fe400078e33ff */
[-C--:B------:R-:W-:Y:S01]  /*0fb0*/  SHF.R.U32.HI R7, RZ, R24.reuse, R7 ;  /* 0x00000018ff077219 */ /* 0x080fe20000011607 */
[----:B------:R-:W0:Y:S01]  /*0fc0*/  LDC R29, c[0x0][0x638] ;  /* 0x00018e00ff1d7b82 */ /* 0x000e220000000800 */
[----:B------:R-:W-:Y:S01]  /*0fd0*/  SHF.L.U32 R12, R9, R24, RZ ;  /* 0x00000018090c7219 */ /* 0x000fe200000006ff */
[----:B------:R-:W-:-:S06]  /*0fe0*/  IMAD.MOV.U32 R6, RZ, RZ, R22 ;  /* 0x000000ffff067224 */ /* 0x000fcc00078e0016 */
[----:B------:R-:W0:Y:S01]  /*0ff0*/  LDC R30, c[0x0][0x610] ;  /* 0x00018400ff1e7b82 */ /* 0x000e220000000800 */
[----:B-1-3--:R-:W-:Y:S05]  /*1000*/  @!P0 BRA `(.L_x_12) ;  /* 0x0000000000288947 */ /* 0x00afea0003800000 */
[----:B------:R-:W1:Y:S02]  /*1010*/  LDC R11, c[0x0][0x64c] ;  /* 0x00019300ff0b7b82 */ /* 0x000e640000000800 */
[----:B-1----:R-:W-:-:S05]  /*1020*/  IADD3 R11, P0, R22, R11, RZ ;  /* 0x0000000b160b7210 */ /* 0x002fca0007f1e0ff */
        /* <DEDUP_REMOVED lines=8> */
.L_x_12:
[----:B----4-:R-:W-:Y:S01]  /*10b0*/  SHF.R.U64 R6, R6, R28, R7 ;  /* 0x0000001c06067219 */ /* 0x010fe20000001207 */
[----:B--2---:R-:W-:Y:S01]  /*10c0*/  VIADD R7, R25, 0xffffffff ;  /* 0xffffffff19077836 */ /* 0x004fe20000000000 */
[----:B------:R-:W-:Y:S01]  /*10d0*/  LOP3.LUT R13, R32, R13, RZ, 0xc0, !PT ;  /* 0x0000000d200d7212 */ /* 0x000fe200078ec0ff */
[----:B------:R-:W-:Y:S02]  /*10e0*/  IMAD.MOV R15, RZ, RZ, -R15 ;  /* 0x000000ffff0f7224 */ /* 0x000fe400078e0a0f */
[----:B------:R-:W-:Y:S01]  /*10f0*/  IMAD.MOV R8, RZ, RZ, -R6 ;  /* 0x000000ffff087224 */ /* 0x000fe200078e0a06 */
[----:B------:R-:W-:Y:S01]  /*1100*/  LOP3.LUT R7, R20, R7, RZ, 0xc0, !PT ;  /* 0x0000000714077212 */ /* 0x000fe200078ec0ff */
[----:B------:R-:W-:Y:S02]  /*1110*/  IMAD R13, R12, R6, R13 ;  /* 0x000000060c0d7224 */ /* 0x000fe400078e020d */
[----:B------:R-:W-:Y:S02]  /*1120*/  @P1 IMAD R2, R19, R15, R14 ;  /* 0x0000000f13021224 */ /* 0x000fe400078e020e */
[----:B0-----:R-:W-:-:S02]  /*1130*/  IMAD R6, R8, R29, R22 ;  /* 0x0000001d08067224 */ /* 0x001fc400078e0216 */
[----:B------:R-:W-:Y:S02]  /*1140*/  IMAD R2, R13, R30, R2 ;  /* 0x0000001e0d027224 */ /* 0x000fe400078e0202 */
[----:B------:R-:W-:Y:S02]  /*1150*/  IMAD R19, R6, R25, R7 ;  /* 0x0000001906137224 */ /* 0x000fe400078e0207 */
[----:B------:R-:W-:-:S03]  /*1160*/  IMAD.MOV.U32 R8, RZ, RZ, 0x1 ;  /* 0x00000001ff087424 */ /* 0x000fc600078e00ff */
[----:B------:R-:W-:Y:S02]  /*1170*/  SEL R22, R19, R2, !P1 ;  /* 0x0000000213167207 */ /* 0x000fe40004800000 */
[----:B------:R-:W-:Y:S01]  /*1180*/  SEL R19, R2, R19, !P1 ;  /* 0x0000001302137207 */ /* 0x000fe20004800000 */
[----:B------:R-:W-:-:S07]  /*1190*/  IMAD.MOV.U32 R2, RZ, RZ, R31 ;  /* 0x000000ffff027224 */ /* 0x000fce00078e001f */
.L_x_10:
[----:B------:R-:W-:Y:S05]  /*11a0*/  @!P2 BRA `(.L_x_13) ;  /* 0x0000007c0078a947 */ /* 0x000fea0003800000 */
[----:B------:R-:W-:-:S13]  /*11b0*/  ISETP.GT.U32.AND P0, PT, R33, 0x1, PT ;  /* 0x000000012100780c */ /* 0x000fda0003f04070 */
[----:B------:R-:W-:Y:S05]  /*11c0*/  @P0 EXIT ;  /* 0x000000000000094d */ /* 0x000fea0003800000 */
.L_x_14:
[----:B------:R-:W-:-:S08]  /*11d0*/  NOP ;  /* 0x0000000000007918 */ /* 0x000fd00000000000 */
[----:B------:R-:W1:Y:S02]  /*11e0*/  USETMAXREG.TRY_ALLOC.CTAPOOL UP0, 0xe8 ;  /* 0x000000e8000079c8 */ /* 0x000e640008000600 */
[----:B-1----:R-:W-:-:S13]  /*11f0*/  PLOP3.LUT P0, PT, PT, PT, UP0, 0x80, 0x0 ;  /* 0x000000000000781c */ /* 0x002fda0003f0f008 */
[----:B------:R-:W-:Y:S05]  /*1200*/  @!P0 BRA `(.L_x_14) ;  /* 0xfffffffc00f08947 */ /* 0x000fea000383ffff */
[----:B------:R-:W-:-:S13]  /*1210*/  LOP3.LUT P0, RZ, R8, 0xff, RZ, 0xc0, !PT ;  /* 0x000000ff08ff7812 */ /* 0x000fda000780c0ff */
[----:B------:R-:W-:Y:S05]  /*1220*/  @!P0 EXIT ;  /* 0x000000000000894d */ /* 0x000fea0003800000 */
[----:B------:R-:W1:Y:S01]  /*1230*/  S2UR UR4, SR_CgaCtaId ;  /* 0x00000000000479c3 */ /* 0x000e620000008800 */
[----:B------:R-:W-:Y:S01]  /*1240*/  VIADD R6, R5, 0xffffffff ;  /* 0xffffffff05067836 */ /* 0x000fe20000000000 */
[----:B------:R-:W-:Y:S01]  /*1250*/  SHF.R.S32.HI R0, RZ, 0x1f, R3 ;  /* 0x0000001fff007819 */ /* 0x000fe20000011403 */
[----:B------:R-:W-:Y:S01]  /*1260*/  UMOV UR41, 0x400 ;  /* 0x0000040000297882 */ /* 0x000fe20000000000 */
[----:B------:R-:W-:Y:S01]  /*1270*/  UISETP.LT.AND UP0, UPT, UR40, 0x1, UPT ;  /* 0x000000012800788c */ /* 0x000fe2000bf01270 */
[----:B------:R-:W-:Y:S01]  /*1280*/  LOP3.LUT R170, R16, 0x1, RZ, 0xfc, !PT ;  /* 0x0000000110aa7812 */ /* 0x000fe200078efcff */
[----:B------:R-:W-:Y:S01]  /*1290*/  USHF.L.U32 UR44, UR40, 0x1, URZ ;  /* 0x00000001282c7899 */ /* 0x000fe2000800063f */
[----:B------:R-:W-:Y:S01]  /*12a0*/  R2UR UR42, R6 ;  /* 0x00000000062a72ca */ /* 0x000fe200000e0000 */
[----:B------:R-:W-:Y:S01]  /*12b0*/  USEL UR43, UR40, 0x1, UP0 ;  /* 0x00000001282b7887 */ /* 0x000fe20008000000 */
[CC--:B------:R-:W-:Y:S02]  /*12c0*/  LEA.HI R4, R0.reuse, R3.reuse, RZ, 0x2 ;  /* 0x0000000300047211 */ /* 0x0c0fe400078f10ff */
[----:B------:R-:W-:Y:S01]  /*12d0*/  LEA.HI R0, R0, R3, RZ, 0x5 ;  /* 0x0000000300007211 */ /* 0x000fe200078f28ff */
[----:B------:R-:W-:Y:S01]  /*12e0*/  UIADD3 UR43, -UR43, UR40, URZ ;  /* 0x000000282b2b7290 */ /* 0x000fe2000fffe13f */
[----:B------:R-:W-:-:S02]  /*12f0*/  SHF.R.S32.HI R154, RZ, 0x2, R4 ;  /* 0x00000002ff9a7819 */ /* 0x000fc40000011404 */
[----:B------:R-:W-:Y:S02]  /*1300*/  SHF.R.S32.HI R5, RZ, 0x1f, R4 ;  /* 0x0000001fff057819 */ /* 0x000fe40000011404 */
[----:B------:R-:W-:Y:S02]  /*1310*/  LOP3.LUT R156, R4, 0xfffffffc, RZ, 0xc0, !PT ;  /* 0xfffffffc049c7812 */ /* 0x000fe400078ec0ff */
[----:B------:R-:W-:Y:S01]  /*1320*/  LEA.HI R5, R5, R154, RZ, 0x3 ;  /* 0x0000009a05057211 */ /* 0x000fe200078f18ff */
[----:B------:R-:W-:Y:S01]  /*1330*/  USHF.L.U32 UR42, UR42, 0x3, URZ ;  /* 0x000000032a2a7899 */ /* 0x000fe2000800063f */
[----:B------:R-:W-:Y:S01]  /*1340*/  ISETP.NE.AND P0, PT, R6, RZ, PT ;  /* 0x000000ff0600720c */ /* 0x000fe20003f05270 */
[----:B------:R-:W-:Y:S01]  /*1350*/  IMAD.IADD R156, R3, 0x1, -R156 ;  /* 0x00000001039c7824 */ /* 0x000fe200078e0a9c */
[----:B------:R-:W-:Y:S01]  /*1360*/  LOP3.LUT R5, R5, 0xfffffff8, RZ, 0xc0, !PT ;  /* 0xfffffff805057812 */ /* 0x000fe200078ec0ff */
[----:B-1----:R-:W-:Y:S01]  /*1370*/  ULEA UR41, UR4, UR41, 0x18 ;  /* 0x0000002904297291 */ /* 0x002fe2000f8ec03f */
[----:B------:R-:W-:Y:S01]  /*1380*/  SEL R171, RZ, 0x1, P0 ;  /* 0x00000001ffab7807 */ /* 0x000fe20000000000 */
[----:B------:R-:W-:Y:S01]  /*1390*/  IMAD.U32 R158, RZ, RZ, UR42 ;  /* 0x0000002aff9e7e24 */ /* 0x000fe2000f8e00ff */
[----:B------:R-:W-:Y:S01]  /*13a0*/  ULDC UR4, c[0x0][0x284] ;  /* 0x0000a10000047ab9 */ /* 0x000fe20000000800 */
[----:B------:R-:W-:Y:S01]  /*13b0*/  IMAD.IADD R154, R154, 0x1, -R5 ;  /* 0x000000019a9a7824 */ /* 0x000fe200078e0a05 */
[----:B------:R-:W-:Y:S01]  /*13c0*/  UIADD3 UR45, UR41, 0x70, URZ ;  /* 0x00000070292d7890 */ /* 0x000fe2000fffe03f */
[----:B------:R-:W-:-:S02]  /*13d0*/  SHF.R.S32.HI R5, RZ, 0x5, R0 ;  /* 0x00000005ff057819 */ /* 0x000fc40000011400 */
[C---:B------:R-:W-:Y:S02]  /*13e0*/  LOP3.LUT R160, R158.reuse, 0x8, RZ, 0xc0, !PT ;  /* 0x000000089ea07812 */ /* 0x040fe400078ec0ff */
[--C-:B------:R-:W-:Y:S01]  /*13f0*/  SHF.R.S32.HI R155, RZ, 0x1f, R154.reuse ;  /* 0x0000001fff9b7819 */ /* 0x100fe2000001149a */
[C-C-:B------:R-:W-:Y:S01]  /*1400*/  IMAD R161, R5.reuse, -0x10, -R154.reuse ;  /* 0xfffffff005a17824 */ /* 0x140fe200078e0a9a */
[----:B------:R-:W-:Y:S01]  /*1410*/  LOP3.LUT R158, R158, 0x8, RZ, 0xc, !PT ;  /* 0x000000089e9e7812 */ /* 0x000fe200078e0cff */
[----:B------:R-:W-:Y:S01]  /*1420*/  IMAD.U32 R157, RZ, RZ, UR45 ;  /* 0x0000002dff9d7e24 */ /* 0x000fe2000f8e00ff */
[----:B------:R-:W-:Y:S01]  /*1430*/  LOP3.LUT R160, R160, 0x18, RZ, 0x3c, !PT ;  /* 0x00000018a0a07812 */ /* 0x000fe200078e3cff */
[----:B------:R-:W-:-:S04]  /*1440*/  IMAD.WIDE R154, R5, 0x10, R154 ;  /* 0x00000010059a7825 */ /* 0x000fc800078e029a */
[----:B------:R-:W-:Y:S02]  /*1450*/  VIADD R159, R157, UR42 ;  /* 0x0000002a9d9f7c36 */ /* 0x000fe40008000000 */
[----:B------:R-:W-:-:S07]  /*1460*/  VIADD R161, R161, UR4 ;  /* 0x00000004a1a17c36 */ /* 0x000fce0008000000 */
.L_x_290:
[----:B------:R-:W-:Y:S01]  /*1470*/  SHF.L.U32 R0, R171, 0x1f, RZ ;  /* 0x0000001fab007819 */ /* 0x000fe200000006ff */
[----:B------:R-:W-:Y:S02]  /*1480*/  ULDC UR4, c[0x0][0x28c] ;  /* 0x0000a30000047ab9 */ /* 0x000fe40000000800 */
[----:B------:R-:W-:Y:S01]  /*1490*/  ISETP.LT.AND P1, PT, RZ, UR4, PT ;  /* 0x00000004ff007c0c */ /* 0x000fe2000bf21270 */
[----:B------:R-:W1:Y:S02]  /*14a0*/  SYNCS.PHASECHK.TRANS64.TRYWAIT P0, [R157+UR42], R0 ;  /* 0x000000009d0075a7 */ /* 0x000e64000800016a */
[----:B-1-34-:R-:W-:Y:S10]  /*14b0*/  @!P0 BRA `(.L_x_15) ;  /* 0x0000008c00248947 */ /* 0x01aff40003800000 */
.L_x_314:
[----:B------:R-:W-:Y:S05]  /*14c0*/  @P1 BRA `(.L_x_16) ;  /* 0x0000000000401947 */ /* 0x000fea0003800000 */
[----:B-1----:R-:W-:Y:S01]  /*14d0*/  MOV R0, 0x0 ;  /* 0x0000000000007802 */ /* 0x002fe20000000f00 */
[----:B------:R-:W-:Y:S01]  /*14e0*/  ULDC.64 UR4, c[0x4][0x68] ;  /* 0x01001a0000047ab9 */ /* 0x000fe20000000a00 */
[----:B------:R-:W-:Y:S01]  /*14f0*/  ULDC.64 UR6, c[0x4][0x8] ;  /* 0x0100020000067ab9 */ /* 0x000fe20000000a00 */
[----:B------:R-:W-:Y:S01]  /*1500*/  IMAD.U32 R4, RZ, RZ, UR4 ;  /* 0x00000004ff047e24 */ /* 0x000fe2000f8e00ff */
[----:B------:R1:W2:Y:S01]  /*1510*/  LDC.64 R14, c[0x4][R0] ;  /* 0x01000000000e7b82 */ /* 0x0002a20000000a00 */
[----:B------:R-:W-:Y:S01]  /*1520*/  IMAD.U32 R5, RZ, RZ, UR5 ;  /* 0x00000005ff057e24 */ /* 0x000fe2000f8e00ff */
[----:B------:R-:W-:Y:S01]  /*1530*/  ULDC.64 UR4, c[0x4][0x70] ;  /* 0x01001c0000047ab9 */ /* 0x000fe20000000a00 */
[----:B------:R-:W-:Y:S02]  /*1540*/  IMAD.U32 R10, RZ, RZ, UR6 ;  /* 0x00000006ff0a7e24 */ /* 0x000fe4000f8e00ff */
[----:B------:R-:W-:Y:S02]  /*1550*/  IMAD.U32 R6, RZ, RZ, UR4 ;  /* 0x00000004ff067e24 */ /* 0x000fe4000f8e00ff */
[----:B------:R-:W-:-:S02]  /*1560*/  IMAD.U32 R7, RZ, RZ, UR5 ;  /* 0x00000005ff077e24 */ /* 0x000fc4000f8e00ff */
[----:B------:R-:W-:Y:S02]  /*1570*/  IMAD.U32 R11, RZ, RZ, UR7 ;  /* 0x00000007ff0b7e24 */ /* 0x000fe4000f8e00ff */
[----:B------:R-:W-:Y:S02]  /*1580*/  IMAD.MOV.U32 R8, RZ, RZ, 0x1e1 ;  /* 0x000001e1ff087424 */ /* 0x000fe400078e00ff */
[----:B0-----:R-:W-:Y:S02]  /*1590*/  IMAD.MOV.U32 R12, RZ, RZ, 0x1 ;  /* 0x00000001ff0c7424 */ /* 0x001fe400078e00ff */
[----:B-1----:R-:W-:-:S07]  /*15a0*/  IMAD.MOV.U32 R13, RZ, RZ, RZ ;  /* 0x000000ffff0d7224 */ /* 0x002fce00078e00ff */
[----:B------:R-:W-:-:S07]  /*15b0*/  LEPC R20, `(.L_x_16) ;  /* 0x000000001014794e */ /* 0x000fce0000000000 */
[----:B--2--5:R-:W-:Y:S05]  /*15c0*/  CALL.ABS.NOINC R14 ;  /* 0x000000000e007343 */ /* 0x024fea0003c00000 */
.L_x_16:
[----:B------:R-:W-:-:S13]  /*15d0*/  ISETP.NE.AND P0, PT, R170, 0x3, PT ;  /* 0x00000003aa00780c */ /* 0x000fda0003f05270 */
[----:B------:R-:W-:Y:S05]  /*15e0*/  @!P0 BRA `(.L_x_17) ;  /* 0x0000000000048947 */ /* 0x000fea0003800000 */
[----:B------:R-:W-:Y:S01]  /*15f0*/  BPT.TRAP 0x1 ;  /* 0x000000040000795c */ /* 0x000fe20000300000 */
.L_x_17:
[----:B------:R-:W-:Y:S02]  /*1600*/  IMAD.U32 R3, RZ, RZ, UR38 ;  /* 0x00000026ff037e24 */ /* 0x000fe4000f8e00ff */
[----:B-1----:R-:W-:-:S03]  /*1610*/  IMAD.U32 R0, RZ, RZ, UR39 ;  /* 0x00000027ff007e24 */ /* 0x002fc6000f8e00ff */
[----:B------:R-:W-:Y:S02]  /*1620*/  LEA R3, R3, UR41, 0x3 ;  /* 0x0000002903037c11 */ /* 0x000fe4000f8e18ff */
[----:B------:R-:W-:-:S04]  /*1630*/  SHF.L.U32 R0, R0, 0x1f, RZ ;  /* 0x0000001f00007819 */ /* 0x000fc800000006ff */
[----:B------:R1:W2:Y:S01]  /*1640*/  SYNCS.PHASECHK.TRANS64.TRYWAIT P1, [R3+URZ], R0 ;  /* 0x00000000030075a7 */ /* 0x0002a2000802017f */
[----:B------:R-:W-:Y:S05]  /*1650*/  @!P0 BRA `(.L_x_18) ;  /* 0x0000000000048947 */ /* 0x000fea0003800000 */
[----:B------:R-:W-:Y:S01]  /*1660*/  BPT.TRAP 0x1 ;  /* 0x000000040000795c */ /* 0x000fe20000300000 */
.L_x_18:
[----:B------:R-:W-:-:S05]  /*1670*/  IMAD.U32 R4, RZ, RZ, UR43 ;  /* 0x0000002bff047e24 */ /* 0x000fca000f8e00ff */
[----:B------:R-:W-:Y:S01]  /*1680*/  ISETP.GE.AND P2, PT, R4, 0x1, PT ;  /* 0x000000010400780c */ /* 0x000fe20003f46270 */
[----:B--2---:R-:W-:-:S12]  /*1690*/  @P1 BRA `(.L_x_19) ;  /* 0x0000000000081947 */ /* 0x004fd80003800000 */
[----:B------:R-:W2:Y:S02]  /*16a0*/  SYNCS.PHASECHK.TRANS64.TRYWAIT P1, [R3+URZ], R0 ;  /* 0x00000000030075a7 */ /* 0x000ea4000802017f */
[----:B--2---:R-:W-:Y:S05]  /*16b0*/  @!P1 BRA `(.L_x_20) ;  /* 0x0000008800b89947 */ /* 0x004fea0003800000 */
.L_x_19:
[----:B------:R-:W-:Y:S05]  /*16c0*/  WARPSYNC.ALL ;  /* 0x0000000000007948 */ /* 0x000fea0003800000 */
[----:B------:R-:W-:Y:S01]  /*16d0*/  UIADD3 UR4, UR41, 0x180, URZ ;  /* 0x0000018029047890 */ /* 0x000fe2000fffe03f */
[----:B------:R-:W-:Y:S01]  /*16e0*/  WARPGROUP.ARRIVE ;  /* 0x00000000000079c5 */ /* 0x000fe20000000000 */
[----:B------:R-:W-:Y:S02]  /*16f0*/  UIADD3 UR5, UR41, 0x18180, URZ ;  /* 0x0001818029057890 */ /* 0x000fe4000fffe03f */
[----:B------:R-:W-:Y:S02]  /*1700*/  USHF.R.U32.HI UR4, URZ, 0x4, UR4 ;  /* 0x000000043f047899 */ /* 0x000fe40008011604 */
[----:B------:R-:W-:-:S02]  /*1710*/  USHF.R.U32.HI UR5, URZ, 0x4, UR5 ;  /* 0x000000043f057899 */ /* 0x000fc40008011605 */
[----:B------:R-:W-:Y:S02]  /*1720*/  ULOP3.LUT UR4, UR4, 0x3fff, URZ, 0xc0, !UPT ;  /* 0x00003fff04047892 */ /* 0x000fe4000f8ec03f */
[----:B------:R-:W-:Y:S02]  /*1730*/  ULOP3.LUT UR5, UR5, 0x3fff, URZ, 0xc0, !UPT ;  /* 0x00003fff05057892 */ /* 0x000fe4000f8ec03f */
[----:B------:R-:W-:Y:S02]  /*1740*/  ULOP3.LUT UR4, UR4, 0x10000, URZ, 0xfc, !UPT ;  /* 0x0001000004047892 */ /* 0x000fe4000f8efc3f */
[----:B------:R-:W-:Y:S02]  /*1750*/  ULOP3.LUT UR5, UR5, 0x10000, URZ, 0xfc, !UPT ;  /* 0x0001000005057892 */ /* 0x000fe4000f8efc3f */
[----:B------:R-:W-:Y:S02]  /*1760*/  ULEA UR6, UR38, UR4, 0xa ;  /* 0x0000000426067291 */ /* 0x000fe4000f8e503f */
[----:B------:R-:W-:Y:S01]  /*1770*/  ULEA UR7, UR38, UR5, 0xc ;  /* 0x0000000526077291 */ /* 0x000fe2000f8e603f */
[----:B------:R-:W-:Y:S01]  /*1780*/  UMOV UR9, 0x40000040 ;  /* 0x4000004000097882 */ /* 0x000fe20000000000 */
[----:B------:R-:W-:-:S03]  /*1790*/  UMOV UR11, 0x40000040 ;  /* 0x40000040000b7882 */ /* 0x000fc60000000000 */
[----:B------:R-:W-:Y:S02]  /*17a0*/  UMOV UR8, UR6 ;  /* 0x0000000600087c82 */ /* 0x000fe40008000000 */
[----:B------:R-:W-:Y:S02]  /*17b0*/  UMOV UR10, UR7 ;  /* 0x00000007000a7c82 */ /* 0x000fe40008000000 */
[----:B------:R-:W-:Y:S01]  /*17c0*/  HGMMA.64x256x8.F32.TF32 R24, gdesc[UR8], RZ, !UPT, gsb0 ;  /* 0x07e00000081879f0 */ /* 0x000fe2000c0028ff */
[----:B------:R-:W-:Y:S02]  /*17d0*/  UIADD3 UR8, UR6, 0x2, URZ ;  /* 0x0000000206087890 */ /* 0x000fe4000fffe03f */
[----:B------:R-:W-:Y:S01]  /*17e0*/  UIADD3 UR10, UR7, 0x2, URZ ;  /* 0x00000002070a7890 */ /* 0x000fe2000fffe03f */
[----:B------:R-:W-:Y:S01]  /*17f0*/  UMOV UR9, 0x40000040 ;  /* 0x4000004000097882 */ /* 0x000fe20000000000 */
[----:B------:R-:W-:Y:S01]  /*1800*/  UMOV UR11, 0x40000040 ;  /* 0x40000040000b7882 */ /* 0x000fe20000000000 */
[----:B------:R-:W-:-:S02]  /*1810*/  WARPGROUP.DEPBAR.LE gsb0, 0x0 ;  /* 0x00008000000079c5 */ /* 0x000fc40000010000 */
[----:B------:R-:W-:-:S15]  /*1820*/  WARPGROUP.ARRIVE ;  /* 0x00000000000079c5 */ /* 0x000fde0000000000 */
[----:B------:R-:W-:-:S05]  /*1830*/  NOP ;  /* 0x0000000000007918 */ /* 0x000fca0000000000 */
[----:B------:R-:W-:Y:S01]  /*1840*/  HGMMA.64x256x8.F32.TF32 R24, gdesc[UR8], R24, gsb0 ;  /* 0x07e00000081879f0 */ /* 0x000fe20008002818 */
[----:B------:R-:W-:Y:S02]  /*1850*/  UIADD3 UR8, UR6, 0x4, URZ ;  /* 0x0000000406087890 */ /* 0x000fe4000fffe03f */
[----:B------:R-:W-:Y:S01]  /*1860*/  UIADD3 UR10, UR7, 0x4, URZ ;  /* 0x00000004070a7890 */ /* 0x000fe2000fffe03f */
[----:B------:R-:W-:Y:S01]  /*1870*/  UMOV UR9, 0x40000040 ;  /* 0x4000004000097882 */ /* 0x000fe20000000000 */
[----:B------:R-:W-:Y:S01]  /*1880*/  UMOV UR11, 0x40000040 ;  /* 0x40000040000b7882 */ /* 0x000fe20000000000 */
[----:B------:R-:W-:Y:S02]  /*1890*/  WARPGROUP.DEPBAR.LE gsb0, 0x0 ;  /* 0x00008000000079c5 */ /* 0x000fe40000010000 */
        /* <DEDUP_REMOVED lines=42> */
[----:B------:R-:W-:Y:S03]  /*1b40*/  HGMMA.64x256x8.F32.TF32 R24, gdesc[UR8], R24, gsb0 ;  /* 0x07e00000081879f0 */ /* 0x000fe60008002818 */
[----:B------:R-:W-:Y:S02]  /*1b50*/  WARPGROUP.DEPBAR.LE gsb0, 0x0 ;  /* 0x00008000000079c5 */ /* 0x000fe40000010000 */
[----:B------:R-:W-:Y:S05]  /*1b60*/  @!P2 BRA `(.L_x_21) ;  /* 0x00000004009ca947 */ /* 0x000fea0003800000 */
[----:B------:R-:W-:Y:S01]  /*1b70*/  UIADD3 UR6, UR38, 0x1, URZ ;  /* 0x0000000126067890 */ /* 0x000fe2000fffe03f */
[----:B-12---:R-:W-:-:S03]  /*1b80*/  IMAD.U32 R0, RZ, RZ, UR43 ;  /* 0x0000002bff007e24 */ /* 0x006fc6000f8e00ff */
[----:B------:R-:W-:-:S04]  /*1b90*/  UISETP.NE.AND UP0, UPT, UR6, 0x6, UPT ;  /* 0x000000060600788c */ /* 0x000fc8000bf05270 */
[----:B------:R-:W-:Y:S02]  /*1ba0*/  USEL UR7, URZ, 0x1, UP0 ;  /* 0x000000013f077887 */ /* 0x000fe40008000000 */
[----:B------:R-:W-:Y:S02]  /*1bb0*/  USEL UR6, UR6, URZ, UP0 ;  /* 0x0000003f06067287 */ /* 0x000fe40008000000 */
[----:B------:R-:W-:-:S06]  /*1bc0*/  ULOP3.LUT UR7, UR39, UR7, URZ, 0x3c, !UPT ;  /* 0x0000000727077292 */ /* 0x000fcc000f8e3c3f */
[----:B------:R-:W-:Y:S01]  /*1bd0*/  IMAD.U32 R5, RZ, RZ, UR7 ;  /* 0x00000007ff057e24 */ /* 0x000fe2000f8e00ff */
[----:B------:R-:W-:-:S06]  /*1be0*/  UMOV UR7, UR38 ;  /* 0x0000002600077c82 */ /* 0x000fcc0008000000 */
.L_x_28:
[----:B-12---:R-:W-:Y:S05]  /*1bf0*/  @!P0 BRA `(.L_x_22) ;  /* 0x0000000000048947 */ /* 0x006fea0003800000 */
[----:B------:R-:W-:Y:S01]  /*1c00*/  BPT.TRAP 0x1 ;  /* 0x000000040000795c */ /* 0x000fe20000300000 */
.L_x_22:
[----:B------:R-:W-:Y:S01]  /*1c10*/  ULEA UR8, UR6, UR41, 0x3 ;  /* 0x0000002906087291 */ /* 0x000fe2000f8e183f */
[----:B------:R-:W-:-:S08]  /*1c20*/  SHF.L.U32 R3, R5, 0x1f, RZ ;  /* 0x0000001f05037819 */ /* 0x000fd000000006ff */
[----:B------:R1:W2:Y:S01]  /*1c30*/  SYNCS.PHASECHK.TRANS64.TRYWAIT P1, [UR8], R3 ;  /* 0x00000003ff0075a7 */ /* 0x0002a20008020148 */
[----:B------:R-:W-:Y:S05]  /*1c40*/  @!P0 BRA `(.L_x_23) ;  /* 0x0000000000048947 */ /* 0x000fea0003800000 */
[----:B------:R-:W-:Y:S01]  /*1c50*/  BPT.TRAP 0x1 ;  /* 0x000000040000795c */ /* 0x000fe20000300000 */
.L_x_23:
[----:B--2---:R-:W-:Y:S05]  /*1c60*/  @P1 BRA `(.L_x_24) ;  /* 0x0000000000081947 */ /* 0x004fea0003800000 */
[----:B------:R-:W2:Y:S02]  /*1c70*/  SYNCS.PHASECHK.TRANS64.TRYWAIT P1, [UR8], R3 ;  /* 0x00000003ff0075a7 */ /* 0x000ea40008020148 */
[----:B--2---:R-:W-:Y:S05]  /*1c80*/  @!P1 BRA `(.L_x_25) ;  /* 0x0000008400589947 */ /* 0x004fea0003800000 */
.L_x_24:
[----:B------:R-:W-:Y:S01]  /*1c90*/  ULEA UR12, UR6, UR4, 0xa ;  /* 0x00000004060c7291 */ /* 0x000fe2000f8e503f */
[----:B------:R-:W-:Y:S01]  /*1ca0*/  WARPGROUP.ARRIVE ;  /* 0x00000000000079c5 */ /* 0x000fe20000000000 */
[----:B------:R-:W-:Y:S01]  /*1cb0*/  ULEA UR13, UR6, UR5, 0xc ;  /* 0x00000005060d7291 */ /* 0x000fe2000f8e603f */
[----:B------:R-:W-:Y:S01]  /*1cc0*/  UMOV UR9, 0x40000040 ;  /* 0x4000004000097882 */ /* 0x000fe20000000000 */
[----:B------:R-:W-:-:S03]  /*1cd0*/  UMOV UR11, 0x40000040 ;  /* 0x40000040000b7882 */ /* 0x000fc60000000000 */
[----:B------:R-:W-:Y:S02]  /*1ce0*/  UMOV UR8, UR12 ;  /* 0x0000000c00087c82 */ /* 0x000fe40008000000 */
[----:B------:R-:W-:Y:S02]  /*1cf0*/  UMOV UR10, UR13 ;  /* 0x0000000d000a7c82 */ /* 0x000fe40008000000 */
[----:B------:R-:W-:Y:S01]  /*1d00*/  HGMMA.64x256x8.F32.TF32 R24, gdesc[UR8], R24, gsb0 ;  /* 0x07e00000081879f0 */ /* 0x000fe20008002818 */
        /* <DEDUP_REMOVED lines=58> */
[----:B------:R-:W-:Y:S01]  /*20b0*/  BPT.TRAP 0x1 ;  /* 0x000000040000795c */ /* 0x000fe20000300000 */
.L_x_26:
[----:B------:R-:W-:Y:S01]  /*20c0*/  ULEA UR8, UR7, UR41, 0x3 ;  /* 0x0000002907087291 */ /* 0x000fe2000f8e183f */
[----:B------:R-:W-:-:S03]  /*20d0*/  ISETP.GT.U32.AND P1, PT, R16, 0x1, PT ;  /* 0x000000011000780c */ /* 0x000fc60003f24070 */
[----:B------:R-:W-:-:S04]  /*20e0*/  UIADD3 UR8, UR8, 0x30, URZ ;  /* 0x0000003008087890 */ /* 0x000fc8000fffe03f */
[----:B------:R-:W-:-:S09]  /*20f0*/  UPRMT UR8, URZ, 0x654, UR8 ;  /* 0x000006543f087896 */ /* 0x000fd20008000008 */
[----:B------:R-:W-:Y:S01]  /*2100*/  SYNCS.ARRIVE.TRANS64.RED.A1T0 RZ, [UR8], RZ ;  /* 0x000000ffffff79a7 */ /* 0x000fe20008100408 */
[----:B------:R-:W-:Y:S05]  /*2110*/  @P1 BRA `(.L_x_27) ;  /* 0x0000000000041947 */ /* 0x000fea0003800000 */
[----:B------:R-:W-:Y:S01]  /*2120*/  BPT.TRAP 0x1 ;  /* 0x000000040000795c */ /* 0x000fe20000300000 */
.L_x_27:
[----:B------:R-:W-:Y:S01]  /*2130*/  UIADD3 UR6, UR6, 0x1, URZ ;  /* 0x0000000106067890 */ /* 0x000fe2000fffe03f */
[C---:B------:R-:W-:Y:S01]  /*2140*/  ISETP.GT.AND P1, PT, R0.reuse, 0x1, PT ;  /* 0x000000010000780c */ /* 0x040fe20003f24270 */
[----:B------:R-:W-:Y:S01]  /*2150*/  UIADD3 UR7, UR7, 0x1, URZ ;  /* 0x0000000107077890 */ /* 0x000fe2000fffe03f */
[----:B------:R-:W-:Y:S01]  /*2160*/  VIADD R0, R0, 0xffffffff ;  /* 0xffffffff00007836 */ /* 0x000fe20000000000 */
[----:B------:R-:W-:Y:S02]  /*2170*/  UISETP.NE.AND UP0, UPT, UR6, 0x6, UPT ;  /* 0x000000060600788c */ /* 0x000fe4000bf05270 */
[----:B------:R-:W-:Y:S02]  /*2180*/  UISETP.NE.AND UP1, UPT, UR7, 0x6, UPT ;  /* 0x000000060700788c */ /* 0x000fe4000bf25270 */
[----:B------:R-:W-:Y:S02]  /*2190*/  USEL UR8, URZ, 0x1, UP0 ;  /* 0x000000013f087887 */ /* 0x000fe40008000000 */
[----:B------:R-:W-:-:S02]  /*21a0*/  USEL UR6, UR6, URZ, UP0 ;  /* 0x0000003f06067287 */ /* 0x000fc40008000000 */
[----:B------:R-:W-:Y:S02]  /*21b0*/  USEL UR7, UR7, URZ, UP1 ;  /* 0x0000003f07077287 */ /* 0x000fe40008800000 */
[----:B------:R-:W-:Y:S01]  /*21c0*/  LOP3.LUT R5, R5, UR8, RZ, 0x3c, !PT ;  /* 0x0000000805057c12 */ /* 0x000fe2000f8e3cff */
[----:B------:R-:W-:Y:S09]  /*21d0*/  @P1 BRA `(.L_x_28) ;  /* 0xfffffff800841947 */ /* 0x000ff2000383ffff */
.L_x_21:
[----:B-12---:R-:W1:Y:S01]  /*21e0*/  LDC R0, c[0x0][0x28c] ;  /* 0x0000a300ff007b82 */ /* 0x006e620000000800 */
[----:B------:R2:W-:Y:S01]  /*21f0*/  SYNCS.ARRIVE.TRANS64.A1T0 RZ, [R158+UR45], RZ ;  /* 0x000000ff9eff79a7 */ /* 0x0005e2000810002d */
[----:B-1----:R-:W-:-:S13]  /*2200*/  ISETP.GE.AND P1, PT, R0, 0x1, PT ;  /* 0x000000010000780c */ /* 0x002fda0003f26270 */
[----:B--2---:R-:W-:Y:S05]  /*2210*/  @!P1 BRA `(.L_x_29) ;  /* 0x0000000000349947 */ /* 0x004fea0003800000 */
[----:B------:R-:W-:Y:S05]  /*2220*/  @!P0 BRA `(.L_x_30) ;  /* 0x0000000000048947 */ /* 0x000fea0003800000 */
[----:B------:R-:W-:Y:S01]  /*2230*/  BPT.TRAP 0x1 ;  /* 0x000000040000795c */ /* 0x000fe20000300000 */
.L_x_30:
[----:B------:R-:W-:Y:S01]  /*2240*/  UIADD3 UR6, UR43, UR38, URZ ;  /* 0x000000262b067290 */ /* 0x000fe2000fffe03f */
[----:B------:R-:W-:-:S03]  /*2250*/  ISETP.GT.U32.AND P0, PT, R16, 0x1, PT ;  /* 0x000000011000780c */ /* 0x000fc60003f04070 */
[----:B------:R-:W-:-:S04]  /*2260*/  UIMAD.WIDE.U32 UR4, UR6, -0x55555555, URZ ;  /* 0xaaaaaaab060478a5 */ /* 0x000fc8000f8e003f */
[----:B------:R-:W-:-:S04]  /*2270*/  USHF.R.U32.HI UR4, URZ, 0x2, UR5 ;  /* 0x000000023f047899 */ /* 0x000fc80008011605 */
[----:B------:R-:W-:-:S04]  /*2280*/  UIMAD UR6, UR4, -0x6, UR6 ;  /* 0xfffffffa040678a4 */ /* 0x000fc8000f8e0206 */
[----:B------:R-:W-:-:S04]  /*2290*/  ULEA UR6, UR6, UR41, 0x3 ;  /* 0x0000002906067291 */ /* 0x000fc8000f8e183f */
[----:B------:R-:W-:-:S04]  /*22a0*/  UIADD3 UR6, UR6, 0x30, URZ ;  /* 0x0000003006067890 */ /* 0x000fc8000fffe03f */
[----:B------:R-:W-:-:S09]  /*22b0*/  UPRMT UR6, URZ, 0x654, UR6 ;  /* 0x000006543f067896 */ /* 0x000fd20008000006 */
[----:B------:R-:W-:Y:S01]  /*22c0*/  SYNCS.ARRIVE.TRANS64.RED.A1T0 RZ, [UR6], RZ ;  /* 0x000000ffffff79a7 */ /* 0x000fe20008100406 */
[----:B------:R-:W-:Y:S05]  /*22d0*/  @P0 BRA `(.L_x_29) ;  /* 0x0000000000040947 */ /* 0x000fea0003800000 */
[----:B------:R-:W-:Y:S01]  /*22e0*/  BPT.TRAP 0x1 ;  /* 0x000000040000795c */ /* 0x000fe20000300000 */
.L_x_29:
[----:B------:R-:W-:Y:S01]  /*22f0*/  SHF.L.U32 R0, R171, 0x1f, RZ ;  /* 0x0000001fab007819 */ /* 0x000fe200000006ff */
[----:B------:R-:W-:Y:S01]  /*2300*/  UIADD3 UR38, UR44, UR38, URZ ;  /* 0x000000262c267290 */ /* 0x000fe2000fffe03f */
[----:B------:R-:W1:Y:S01]  /*2310*/  LDC R7, c[0x0][0x288] ;  /* 0x0000a200ff077b82 */ /* 0x000e620000000800 */
[----:B------:R-:W-:Y:S01]  /*2320*/  UISETP.GE.U32.AND UP1, UPT, UR44, 0x6, UPT ;  /* 0x000000062c00788c */ /* 0x000fe2000bf26070 */
[----:B------:R-:W-:Y:S01]  /*2330*/  IMAD.SHL.U32 R8, R156, 0x2, RZ ;  /* 0x000000029c087824 */ /* 0x000fe200078e00ff */
[----:B------:R-:W-:Y:S02]  /*2340*/  UISETP.GT.U32.AND UP0, UPT, UR38, 0x5, UPT ;  /* 0x000000052600788c */ /* 0x000fe4000bf04070 */
[----:B------:R-:W-:Y:S02]  /*2350*/  UIMAD.WIDE.U32 UR4, UR38, -0x55555555, URZ ;  /* 0xaaaaaaab260478a5 */ /* 0x000fe4000f8e003f */
[----:B------:R-:W-:Y:S01]  /*2360*/  UISETP.LT.U32.AND UP0, UPT, UR44, 0x6, UP0 ;  /* 0x000000062c00788c */ /* 0x000fe20008701070 */
[----:B------:R-:W2:Y:S01]  /*2370*/  SYNCS.PHASECHK.TRANS64.TRYWAIT P0, [R157+UR42+0x10], R0 ;  /* 0x000010009d0075a7 */ /* 0x000ea2000800016a */
[----:B------:R-:W-:Y:S01]  /*2380*/  USHF.R.U32.HI UR4, URZ, 0x2, UR5 ;  /* 0x000000023f047899 */ /* 0x000fe20008011605 */
[----:B------:R-:W-:Y:S01]  /*2390*/  SHF.R.S32.HI R9, RZ, 0x1f, R8 ;  /* 0x0000001fff097819 */ /* 0x000fe20000011408 */
[----:B------:R-:W-:-:S02]  /*23a0*/  USEL UR6, URZ, 0x1, !UP0 ;  /* 0x000000013f067887 */ /* 0x000fc4000c000000 */
[----:B------:R-:W-:Y:S02]  /*23b0*/  UIMAD UR38, UR4, -0x6, UR38 ;  /* 0xfffffffa042678a4 */ /* 0x000fe4000f8e0226 */
[----:B------:R-:W-:-:S04]  /*23c0*/  ULOP3.LUT UR39, UR39, UR6, URZ, 0x3c, !UPT ;  /* 0x0000000627277292 */ /* 0x000fc8000f8e3c3f */
[----:B------:R-:W-:Y:S01]  /*23d0*/  @UP1 ULOP3.LUT UR39, UR39, 0x1, UR4, 0x78, !UPT ;  /* 0x0000000127271892 */ /* 0x000fe2000f8e7804 */
[----:B-12---:R-:W-:Y:S11]  /*23e0*/  @!P0 BRA `(.L_x_31) ;  /* 0x0000007c00988947 */ /* 0x006ff60003800000 */
.L_x_315:
[----:B------:R-:W-:Y:S01]  /*23f0*/  IMAD.SHL.U32 R6, R19, 0x40, RZ ;  /* 0x0000004013067824 */ /* 0x000fe200078e00ff */
[----:B------:R-:W-:Y:S01]  /*2400*/  ULDC UR6, c[0x0][0x284] ;  /* 0x0000a10000067ab9 */ /* 0x000fe20000000800 */
[----:B------:R-:W-:Y:S01]  /*2410*/  IMAD.SHL.U32 R14, R22, 0x100, RZ ;  /* 0x00000100160e7824 */ /* 0x000fe200078e00ff */
[----:B------:R-:W-:Y:S01]  /*2420*/  SHF.R.S32.HI R165, RZ, 0x1f, R2 ;  /* 0x0000001fffa57819 */ /* 0x000fe20000011402 */
[----:B------:R-:W-:Y:S01]  /*2430*/  ULDC.64 UR4, c[0x0][0x5d0] ;  /* 0x0001740000047ab9 */ /* 0x000fe20000000a00 */
[----:B------:R-:W-:Y:S01]  /*2440*/  ISETP.GE.AND P0, PT, R6, UR6, PT ;  /* 0x0000000606007c0c */ /* 0x000fe2000bf06270 */
[----:B------:R-:W-:Y:S01]  /*2450*/  IMAD.WIDE.U32 R4, R2, UR4, R8 ;  /* 0x0000000402047c25 */ /* 0x000fe2000f8e0008 */
[----:B------:R-:W-:Y:S02]  /*2460*/  SHF.R.S32.HI R15, RZ, 0x1f, R14 ;  /* 0x0000001fff0f7819 */ /* 0x000fe4000001140e */
[C---:B------:R-:W-:Y:S01]  /*2470*/  ISETP.GE.OR P0, PT, R14.reuse, R7, P0 ;  /* 0x000000070e00720c */ /* 0x040fe20000706670 */
[----:B------:R-:W-:Y:S01]  /*2480*/  IMAD R3, R165, UR4, RZ ;  /* 0x00000004a5037c24 */ /* 0x000fe2000f8e02ff */
[----:B------:R-:W-:-:S03]  /*2490*/  IADD3 R4, P1, R14, R4, RZ ;  /* 0x000000040e047210 */ /* 0x000fc60007f3e0ff */
[----:B------:R-:W-:-:S05]  /*24a0*/  IMAD R3, R2, UR5, R3 ;  /* 0x0000000502037c24 */ /* 0x000fca000f8e0203 */
[----:B------:R-:W-:-:S03]  /*24b0*/  IADD3.X R5, R15, R5, R3, P1, !PT ;  /* 0x000000050f057210 */ /* 0x000fc60000ffe403 */
[----:B------:R-:W-:Y:S05]  /*24c0*/  @P0 BRA `(.L_x_32) ;  /* 0x0000006400000947 */ /* 0x000fea0003800000 */
[----:B------:R-:W2:Y:S01]  /*24d0*/  LDC.64 R10, c[0x0][0x5c8] ;  /* 0x00017200ff0a7b82 */ /* 0x000ea20000000a00 */
[----:B-----5:R-:W-:Y:S01]  /*24e0*/  FSETP.NEU.AND P1, PT, R152, RZ, PT ;  /* 0x000000ff9800720b */ /* 0x020fe20003f2d000 */
[----:B------:R-:W-:Y:S01]  /*24f0*/  IMAD R3, R156, -0x2, R7 ;  /* 0xfffffffe9c037824 */ /* 0x000fe200078e0207 */
[----:B------:R-:W-:Y:S01]  /*2500*/  BSSY B0, `(.L_x_32) ;  /* 0x000063c000007945 */ /* 0x000fe20003800000 */
[----:B------:R-:W-:-:S04]  /*2510*/  IMAD.WIDE R162, R19, 0x40, R154 ;  /* 0x0000004013a27825 */ /* 0x000fc800078e029a */
[----:B-1----:R-:W-:Y:S02]  /*2520*/  IMAD.IADD R0, R3, 0x1, -R14 ;  /* 0x0000000103007824 */ /* 0x002fe400078e0a0e */
[----:B------:R-:W-:-:S03]  /*2530*/  IMAD.IADD R3, R161, 0x1, -R6 ;  /* 0x00000001a1037824 */ /* 0x000fc600078e0a06 */
[----:B------:R-:W-:-:S04]  /*2540*/  ISETP.GT.AND P0, PT, R0, RZ, PT ;  /* 0x000000ff0000720c */ /* 0x000fc80003f04270 */
[----:B------:R-:W-:Y:S01]  /*2550*/  ISETP.GT.AND P4, PT, R3, RZ, P0 ;  /* 0x000000ff0300720c */ /* 0x000fe20000784270 */
[-C--:B--2---:R-:W-:Y:S02]  /*2560*/  IMAD R6, R163, R10.reuse, RZ ;  /* 0x0000000aa3067224 */ /* 0x084fe400078e02ff */
[----:B------:R-:W-:-:S04]  /*2570*/  IMAD.WIDE.U32 R172, R162, R10, R4 ;  /* 0x0000000aa2ac7225 */ /* 0x000fc800078e0004 */
[----:B------:R-:W-:-:S04]  /*2580*/  IMAD R5, R162, R11, R6 ;  /* 0x0000000ba2057224 */ /* 0x000fc800078e0206 */
[----:B------:R-:W-:Y:S01]  /*2590*/  IMAD.IADD R177, R173, 0x1, R5 ;  /* 0x00000001adb17824 */ /* 0x000fe200078e0205 */
[----:B------:R-:W-:Y:S06]  /*25a0*/  @!P1 BRA `(.L_x_33) ;  /* 0x0000004400949947 */ /* 0x000fec0003800000 */
[----:B------:R-:W1:Y:S01]  /*25b0*/  LDC.64 R20, c[0x0][0x5b8] ;  /* 0x00016e00ff147b82 */ /* 0x000e620000000a00 */
[----:B------:R-:W-:-:S07]  /*25c0*/  ULDC.64 UR4, c[0x0][0x5c0] ;  /* 0x0001700000047ab9 */ /* 0x000fce0000000a00 */
[----:B------:R-:W2:Y:S08]  /*25d0*/  LDC.64 R174, c[0x0][0x5b0] ;  /* 0x00016c00ffae7b82 */ /* 0x000eb00000000a00 */
[----:B0-----:R-:W0:Y:S01]  /*25e0*/  LDC.64 R12, c[0x0][0x5a8] ;  /* 0x00016a00ff0c7b82 */ /* 0x001e220000000a00 */
[-C--:B-1----:R-:W-:Y:S02]  /*25f0*/  IMAD R6, R165, R20.reuse, RZ ;  /* 0x00000014a5067224 */ /* 0x082fe400078e02ff */
[----:B------:R-:W-:-:S04]  /*2600*/  IMAD.WIDE.U32 R4, R2, R20, R8 ;  /* 0x0000001402047225 */ /* 0x000fc800078e0008 */
[----:B------:R-:W-:Y:S01]  /*2610*/  IMAD R173, R2, R21, R6 ;  /* 0x0000001502ad7224 */ /* 0x000fe200078e0206 */
[----:B------:R-:W-:Y:S01]  /*2620*/  IADD3 R164, P1, R14, R4, RZ ;  /* 0x000000040ea47210 */ /* 0x000fe20007f3e0ff */
[----:B--2---:R-:W-:-:S03]  /*2630*/  IMAD R4, R163, R174, RZ ;  /* 0x000000aea3047224 */ /* 0x004fc600078e02ff */
[----:B------:R-:W-:Y:S01]  /*2640*/  IADD3.X R165, R15, R5, R173, P1, !PT ;  /* 0x000000050fa57210 */ /* 0x000fe20000ffe4ad */
[C---:B------:R-:W-:Y:S02]  /*2650*/  IMAD R163, R162.reuse, R175, R4 ;  /* 0x000000afa2a37224 */ /* 0x040fe400078e0204 */
[----:B------:R-:W-:-:S04]  /*2660*/  IMAD.WIDE.U32 R4, R162, R174, R164 ;  /* 0x000000aea2047225 */ /* 0x000fc800078e00a4 */
[----:B------:R-:W-:Y:S01]  /*2670*/  IMAD.IADD R5, R5, 0x1, R163 ;  /* 0x0000000105057824 */ /* 0x000fe200078e02a3 */
[----:B0-----:R-:W-:-:S04]  /*2680*/  LEA R6, P1, R4, R12, 0x2 ;  /* 0x0000000c04067211 */ /* 0x001fc800078210ff */
[----:B------:R-:W-:-:S05]  /*2690*/  LEA.HI.X R7, R4, R13, R5, 0x2, P1 ;  /* 0x0000000d04077211 */ /* 0x000fca00008f1405 */
[----:B------:R0:W2:Y:S01]  /*26a0*/  @P4 LDG.E.LTC128B R19, desc[UR36][R6.64] ;  /* 0x0000002406134981 */ /* 0x0000a2000c1e1920 */
[----:B------:R-:W-:Y:S01]  /*26b0*/  IMAD.WIDE.U32 R4, R162, R174, R14 ;  /* 0x000000aea2047225 */ /* 0x000fe200078e000e */
[C---:B------:R-:W-:Y:S01]  /*26c0*/  SHF.L.U64.HI R169, R174.reuse, 0x3, R175 ;  /* 0x00000003aea97819 */ /* 0x040fe200000102af */
[----:B------:R-:W-:Y:S01]  /*26d0*/  BSSY B1, `(.L_x_34) ;  /* 0x0000017000017945 */ /* 0x000fe20003800000 */
[----:B------:R-:W-:Y:S01]  /*26e0*/  ISETP.GT.AND P0, PT, R3, 0x8, P0 ;  /* 0x000000080300780c */ /* 0x000fe20000704270 */
[----:B------:R-:W-:Y:S01]  /*26f0*/  IMAD.SHL.U32 R168, R174, 0x8, RZ ;  /* 0x00000008aea87824 */ /* 0x000fe200078e00ff */
[----:B------:R-:W-:-:S03]  /*2700*/  IADD3 R166, P1, R8, R4, RZ ;  /* 0x0000000408a67210 */ /* 0x000fc60007f3e0ff */
[----:B------:R-:W-:Y:S01]  /*2710*/  IMAD.WIDE.U32 R168, R162, R174, R168 ;  /* 0x000000aea2a87225 */ /* 0x000fe200078e00a8 */
[----:B------:R-:W-:Y:S02]  /*2720*/  IADD3.X R167, R9, R163, R5, P1, !PT ;  /* 0x000000a309a77210 */ /* 0x000fe40000ffe405 */
[----:B------:R-:W-:Y:S01]  /*2730*/  LEA R4, P1, R172, UR4, 0x2 ;  /* 0x00000004ac047c11 */ /* 0x000fe2000f8210ff */
[----:B------:R-:W-:Y:S02]  /*2740*/  IMAD.IADD R175, R163, 0x1, R169 ;  /* 0x00000001a3af7824 */ /* 0x000fe400078e02a9 */
[----:B------:R-:W-:Y:S01]  /*2750*/  IMAD.WIDE.U32 R166, R2, R20, R166 ;  /* 0x0000001402a67225 */ /* 0x000fe200078e00a6 */
[----:B------:R-:W-:-:S03]  /*2760*/  LEA.HI.X R5, R172, UR5, R177, 0x2, P1 ;  /* 0x00000005ac057c11 */ /* 0x000fc600088f14b1 */
[----:B------:R-:W-:Y:S01]  /*2770*/  IMAD.IADD R21, R173, 0x1, R167 ;  /* 0x00000001ad157824 */ /* 0x000fe200078e02a7 */
[----:B0-----:R-:W-:Y:S01]  /*2780*/  LEA R6, P1, R166, R12, 0x2 ;  /* 0x0000000ca6067211 */ /* 0x001fe200078210ff */
[----:B--2---:R-:W-:-:S04]  /*2790*/  FMUL R7, R19, R152 ;  /* 0x0000009813077220 */ /* 0x004fc80000400000 */
[----:B------:R-:W-:Y:S01]  /*27a0*/  FFMA R167, R24, R153, R7 ;  /* 0x0000009918a77223 */ /* 0x000fe20000000007 */
[----:B------:R-:W-:Y:S02]  /*27b0*/  LEA.HI.X R7, R166, R13, R21, 0x2, P1 ;  /* 0x0000000da6077211 */ /* 0x000fe400008f1415 */
[----:B------:R-:W-:Y:S02]  /*27c0*/  ISETP.GT.AND P1, PT, R0, 0x1, PT ;  /* 0x000000010000780c */ /* 0x000fe40003f24270 */
[----:B------:R0:W-:Y:S01]  /*27d0*/  @P4 STG.E desc[UR36][R4.64], R167 ;  /* 0x000000a704004986 */ /* 0x0001e2000c101924 */
[----:B------:R-:W-:Y:S02]  /*27e0*/  IADD3 R21, P2, R164, R168, RZ ;  /* 0x000000a8a4157210 */ /* 0x000fe40007f5e0ff */
[----:B------:R-:W-:Y:S02]  /*27f0*/  ISETP.GT.AND P4, PT, R3, RZ, P1 ;  /* 0x000000ff0300720c */ /* 0x000fe40000f84270 */
[----:B------:R-:W-:Y:S01]  /*2800*/  LEA R162, P3, R21, R12, 0x2 ;  /* 0x0000000c15a27211 */ /* 0x000fe200078610ff */
[----:B------:R-:W-:-:S10]  /*2810*/  IMAD.X R164, R175, 0x1, R165, P2 ;  /* 0x00000001afa47824 */ /* 0x000fd400010e06a5 */
[----:B0-----:R-:W-:Y:S05]  /*2820*/  @!P4 BRA `(.L_x_35) ;  /* 0x000000000004c947 */ /* 0x001fea0003800000 */
[----:B------:R0:W5:Y:S02]  /*2830*/  LDG.E.LTC128B R19, desc[UR36][R6.64+0x4] ;  /* 0x0000042406137981 */ /* 0x000164000c1e1920 */
.L_x_35:
[----:B------:R-:W-:Y:S05]  /*2840*/  BSYNC B1 ;  /* 0x0000000000017941 */ /* 0x000fea0003800000 */
.L_x_34:
[----:B-----5:R-:W-:Y:S01]  /*2850*/  FMUL R22, R19, R152 ;  /* 0x0000009813167220 */ /* 0x020fe20000400000 */
[----:B------:R-:W-:-:S03]  /*2860*/  LEA.HI.X R163, R21, R13, R164, 0x2, P3 ;  /* 0x0000000d15a37211 */ /* 0x000fc600018f14a4 */
[----:B------:R-:W-:-:S05]  /*2870*/  FFMA R25, R25, R153, R22 ;  /* 0x0000009919197223 */ /* 0x000fca0000000016 */
[----:B------:R1:W-:Y:S04]  /*2880*/  @P4 STG.E desc[UR36][R4.64+0x4], R25 ;  /* 0x0000041904004986 */ /* 0x0003e8000c101924 */
[----:B------:R-:W2:Y:S01]  /*2890*/  @P0 LDG.E.LTC128B R19, desc[UR36][R162.64] ;  /* 0x00000024a2130981 */ /* 0x000ea2000c1e1920 */
[----:B------:R-:W-:Y:S01]  /*28a0*/  IADD3 R8, P2, P3, R8, R168, R14 ;  /* 0x000000a808087210 */ /* 0x000fe20007b5e00e */
[----:B------:R-:W-:Y:S01]  /*28b0*/  BSSY B1, `(.L_x_36) ;  /* 0x0000010000017945 */ /* 0x000fe20003800000 */
[C---:B------:R-:W-:Y:S02]  /*28c0*/  SHF.L.U64.HI R11, R10.reuse, 0x5, R11 ;  /* 0x000000050a0b7819 */ /* 0x040fe4000001020b */
[----:B------:R-:W-:Y:S02]  /*28d0*/  IADD3.X R9, R9, R175, R15, P2, P3 ;  /* 0x000000af09097210 */ /* 0x000fe400017e640f */
[----:B------:R-:W-:-:S02]  /*28e0*/  LEA R10, P3, R10, R4, 0x5 ;  /* 0x000000040a0a7211 */ /* 0x000fc400078628ff */
[----:B------:R-:W-:Y:S01]  /*28f0*/  ISETP.GT.AND P1, PT, R3, 0x8, P1 ;  /* 0x000000080300780c */ /* 0x000fe20000f24270 */
[----:B------:R-:W-:Y:S01]  /*2900*/  IMAD.WIDE.U32 R20, R2, R20, R8 ;  /* 0x0000001402147225 */ /* 0x000fe200078e0008 */
[----:B------:R-:W-:-:S03]  /*2910*/  ISETP.GT.AND P2, PT, R0, 0x8, PT ;  /* 0x000000080000780c */ /* 0x000fc60003f44270 */
[----:B------:R-:W-:Y:S01]  /*2920*/  IMAD.X R11, R11, 0x1, R5, P3 ;  /* 0x000000010b0b7824 */ /* 0x000fe200018e0605 */
[----:B------:R-:W-:Y:S01]  /*2930*/  LEA R8, P4, R20, R12, 0x2 ;  /* 0x0000000c14087211 */ /* 0x000fe200078810ff */
[----:B------:R-:W-:Y:S02]  /*2940*/  IMAD.IADD R2, R173, 0x1, R21 ;  /* 0x00000001ad027824 */ /* 0x000fe400078e0215 */
[----:B--2---:R-:W-:-:S04]  /*2950*/  FMUL R9, R19, R152 ;  /* 0x0000009813097220 */ /* 0x004fc80000400000 */
[----:B------:R-:W-:Y:S01]  /*2960*/  FFMA R15, R26, R153, R9 ;  /* 0x000000991a0f7223 */ /* 0x000fe20000000009 */
[----:B------:R-:W-:-:S04]  /*2970*/  LEA.HI.X R9, R20, R13, R2, 0x2, P4 ;  /* 0x0000000d14097211 */ /* 0x000fc800020f1402 */
[----:B------:R1:W-:Y:S01]  /*2980*/  @P0 STG.E desc[UR36][R10.64], R15 ;  /* 0x0000000f0a000986 */ /* 0x0003e2000c101924 */
[----:B------:R-:W-:Y:S05]  /*2990*/  @!P1 BRA `(.L_x_37) ;  /* 0x0000000000049947 */ /* 0x000fea0003800000 */
[----:B------:R2:W5:Y:S02]  /*29a0*/  LDG.E.LTC128B R19, desc[UR36][R8.64+0x4] ;  /* 0x0000042408137981 */ /* 0x000564000c1e1920 */
.L_x_37:
[----:B------:R-:W-:Y:S05]  /*29b0*/  BSYNC B1 ;  /* 0x0000000000017941 */ /* 0x000fea0003800000 */
.L_x_36:
[----:B-----5:R-:W-:Y:S01]  /*29c0*/  FMUL R2, R19, R152 ;  /* 0x0000009813027220 */ /* 0x020fe20000400000 */
[----:B------:R-:W-:Y:S01]  /*29d0*/  ISETP.GT.AND P3, PT, R3, RZ, P2 ;  /* 0x000000ff0300720c */ /* 0x000fe20001764270 */
[----:B------:R-:W-:Y:S01]  /*29e0*/  BSSY B1, `(.L_x_38) ;  /* 0x0000006000017945 */ /* 0x000fe20003800000 */
[----:B------:R-:W-:Y:S01]  /*29f0*/  ISETP.GT.AND P0, PT, R0, 0x9, PT ;  /* 0x000000090000780c */ /* 0x000fe20003f04270 */
[----:B------:R-:W-:-:S05]  /*2a00*/  FFMA R27, R27, R153, R2 ;  /* 0x000000991b1b7223 */ /* 0x000fca0000000002 */
[----:B------:R3:W-:Y:S05]  /*2a10*/  @P1 STG.E desc[UR36][R10.64+0x4], R27 ;  /* 0x0000041b0a001986 */ /* 0x0007ea000c101924 */
[----:B------:R-:W-:Y:S05]  /*2a20*/  @!P3 BRA `(.L_x_39) ;  /* 0x000000000004b947 */ /* 0x000fea0003800000 */
[----:B------:R4:W5:Y:S02]  /*2a30*/  LDG.E.LTC128B R19, desc[UR36][R6.64+0x20] ;  /* 0x0000202406137981 */ /* 0x000964000c1e1920 */
.L_x_39:
[----:B------:R-:W-:Y:S05]  /*2a40*/  BSYNC B1 ;  /* 0x0000000000017941 */ /* 0x000fea0003800000 */
.L_x_38:
[----:B-----5:R-:W-:Y:S01]  /*2a50*/  FMUL R13, R19, R152 ;  /* 0x00000098130d7220 */ /* 0x020fe20000400000 */
[----:B------:R-:W-:Y:S01]  /*2a60*/  ISETP.GT.AND P1, PT, R3, RZ, P0 ;  /* 0x000000ff0300720c */ /* 0x000fe20000724270 */
[----:B------:R-:W-:Y:S02]  /*2a70*/  BSSY B1, `(.L_x_40) ;  /* 0x0000005000017945 */ /* 0x000fe40003800000 */
[----:B------:R-:W-:-:S05]  /*2a80*/  FFMA R13, R28, R153, R13 ;  /* 0x000000991c0d7223 */ /* 0x000fca000000000d */
[----:B------:R0:W-:Y:S05]  /*2a90*/  @P3 STG.E desc[UR36][R4.64+0x20], R13 ;  /* 0x0000200d04003986 */ /* 0x0001ea000c101924 */
[----:B------:R-:W-:Y:S05]  /*2aa0*/  @!P1 BRA `(.L_x_41) ;  /* 0x0000000000049947 */ /* 0x000fea0003800000 */
[----:B------:R0:W5:Y:S02]  /*2ab0*/  LDG.E.LTC128B R19, desc[UR36][R6.64+0x24] ;  /* 0x0000242406137981 */ /* 0x000164000c1e1920 */
.L_x_41:
[----:B------:R-:W-:Y:S05]  /*2ac0*/  BSYNC B1 ;  /* 0x0000000000017941 */ /* 0x000fea0003800000 */
.L_x_40:
[----:B-----5:R-:W-:Y:S01]  /*2ad0*/  FMUL R2, R19, R152 ;  /* 0x0000009813027220 */ /* 0x020fe20000400000 */
[----:B------:R-:W-:Y:S01]  /*2ae0*/  ISETP.GT.AND P2, PT, R3, 0x8, P2 ;  /* 0x000000080300780c */ /* 0x000fe20001744270 */
[----:B------:R-:W-:Y:S02]  /*2af0*/  BSSY B1, `(.L_x_42) ;  /* 0x0000005000017945 */ /* 0x000fe40003800000 */
[----:B------:R-:W-:-:S05]  /*2b00*/  FFMA R29, R29, R153, R2 ;  /* 0x000000991d1d7223 */ /* 0x000fca0000000002 */
[----:B------:R0:W-:Y:S05]  /*2b10*/  @P1 STG.E desc[UR36][R4.64+0x24], R29 ;  /* 0x0000241d04001986 */ /* 0x0001ea000c101924 */
[----:B------:R-:W-:Y:S05]  /*2b20*/  @!P2 BRA `(.L_x_43) ;  /* 0x000000000004a947 */ /* 0x000fea0003800000 */
[----:B------:R0:W5:Y:S02]  /*2b30*/  LDG.E.LTC128B R19, desc[UR36][R8.64+0x20] ;  /* 0x0000202408137981 */ /* 0x000164000c1e1920 */
.L_x_43:
[----:B------:R-:W-:Y:S05]  /*2b40*/  BSYNC B1 ;  /* 0x0000000000017941 */ /* 0x000fea0003800000 */
.L_x_42:
[----:B0----5:R-:W-:Y:S01]  /*2b50*/  FMUL R13, R19, R152 ;  /* 0x00000098130d7220 */ /* 0x021fe20000400000 */
[----:B------:R-:W-:Y:S01]  /*2b60*/  ISETP.GT.AND P0, PT, R3, 0x8, P0 ;  /* 0x000000080300780c */ /* 0x000fe20000704270 */
[----:B------:R-:W-:Y:S01]  /*2b70*/  BSSY B1, `(.L_x_44) ;  /* 0x0000006000017945 */ /* 0x000fe20003800000 */
[----:B------:R-:W-:Y:S01]  /*2b80*/  ISETP.GT.AND P1, PT, R0, 0x10, PT ;  /* 0x000000100000780c */ /* 0x000fe20003f24270 */
[----:B------:R-:W-:-:S05]  /*2b90*/  FFMA R13, R30, R153, R13 ;  /* 0x000000991e0d7223 */ /* 0x000fca000000000d */
[----:B------:R0:W-:Y:S05]  /*2ba0*/  @P2 STG.E desc[UR36][R10.64+0x20], R13 ;  /* 0x0000200d0a002986 */ /* 0x0001ea000c101924 */
[----:B------:R-:W-:Y:S05]  /*2bb0*/  @!P0 BRA `(.L_x_45) ;  /* 0x0000000000048947 */ /* 0x000fea0003800000 */
[----:B------:R0:W5:Y:S02]  /*2bc0*/  LDG.E.LTC128B R19, desc[UR36][R8.64+0x24] ;  /* 0x0000242408137981 */ /* 0x000164000c1e1920 */
.L_x_45:
[----:B------:R-:W-:Y:S05]  /*2bd0*/  BSYNC B1 ;  /* 0x0000000000017941 */ /* 0x000fea0003800000 */
.L_x_44:
        /* <DEDUP_REMOVED lines=8> */
.L_x_47:
[----:B------:R-:W-:Y:S05]  /*2c60*/  BSYNC B1 ;  /* 0x0000000000017941 */ /* 0x000fea0003800000 */
.L_x_46:
[----:B0----5:R-:W-:Y:S01]  /*2c70*/  FMUL R13, R19, R152 ;  /* 0x00000098130d7220 */ /* 0x021fe20000400000 */
[----:B------:R-:W-:Y:S01]  /*2c80*/  ISETP.GT.AND P0, PT, R3, RZ, P2 ;  /* 0x000000ff0300720c */ /* 0x000fe20001704270 */
[----:B------:R-:W-:Y:S02]  /*2c90*/  BSSY B1, `(.L_x_48) ;  /* 0x0000005000017945 */ /* 0x000fe40003800000 */
[----:B------:R-:W-:-:S05]  /*2ca0*/  FFMA R13, R32, R153, R13 ;  /* 0x00000099200d7223 */ /* 0x000fca000000000d */
[----:B------:R0:W-:Y:S05]  /*2cb0*/  @P3 STG.E desc[UR36][R4.64+0x40], R13 ;  /* 0x0000400d04003986 */ /* 0x0001ea000c101924 */
[----:B------:R-:W-:Y:S05]  /*2cc0*/  @!P0 BRA `(.L_x_49) ;  /* 0x0000000000048947 */ /* 0x000fea0003800000 */
[----:B------:R0:W5:Y:S02]  /*2cd0*/  LDG.E.LTC128B R19, desc[UR36][R6.64+0x44] ;  /* 0x0000442406137981 */ /* 0x000164000c1e1920 */
.L_x_49:
[----:B------:R-:W-:Y:S05]  /*2ce0*/  BSYNC B1 ;  /* 0x0000000000017941 */ /* 0x000fea0003800000 */
.L_x_48:
[----:B-----5:R-:W-:Y:S01]  /*2cf0*/  FMUL R2, R19, R152 ;  /* 0x0000009813027220 */ /* 0x020fe20000400000 */
[----:B------:R-:W-:Y:S01]  /*2d00*/  ISETP.GT.AND P1, PT, R3, 0x8, P1 ;  /* 0x000000080300780c */ /* 0x000fe20000f24270 */
[----:B------:R-:W-:Y:S02]  /*2d10*/  BSSY B1, `(.L_x_50) ;  /* 0x0000005000017945 */ /* 0x000fe40003800000 */
[----:B------:R-:W-:-:S05]  /*2d20*/  FFMA R33, R33, R153, R2 ;  /* 0x0000009921217223 */ /* 0x000fca0000000002 */
[----:B------:R0:W-:Y:S05]  /*2d30*/  @P0 STG.E desc[UR36][R4.64+0x44], R33 ;  /* 0x0000442104000986 */ /* 0x0001ea000c101924 */
[----:B------:R-:W-:Y:S05]  /*2d40*/  @!P1 BRA `(.L_x_51) ;  /* 0x0000000000049947 */ /* 0x000fea0003800000 */
[----:B------:R0:W5:Y:S02]  /*2d50*/  LDG.E.LTC128B R19, desc[UR36][R8.64+0x40] ;  /* 0x0000402408137981 */ /* 0x000164000c1e1920 */
.L_x_51:
[----:B------:R-:W-:Y:S05]  /*2d60*/  BSYNC B1 ;  /* 0x0000000000017941 */ /* 0x000fea0003800000 */
.L_x_50:
        /* <DEDUP_REMOVED lines=8> */
.L_x_53:
[----:B------:R-:W-:Y:S05]  /*2df0*/  BSYNC B1 ;  /* 0x0000000000017941 */ /* 0x000fea0003800000 */
.L_x_52:
        /* <DEDUP_REMOVED lines=8> */
.L_x_55:
[----:B------:R-:W-:Y:S05]  /*2e80*/  BSYNC B1 ;  /* 0x0000000000017941 */ /* 0x000fea0003800000 */
.L_x_54:
[----:B0----5:R-:W-:Y:S01]  /*2e90*/  FMUL R13, R19, R152 ;  /* 0x00000098130d7220 */ /* 0x021fe20000400000 */
[----:B------:R-:W-:Y:S01]  /*2ea0*/  ISETP.GT.AND P2, PT, R3, RZ, P1 ;  /* 0x000000ff0300720c */ /* 0x000fe20000f44270 */
[----:B------:R-:W-:Y:S02]  /*2eb0*/  BSSY B1, `(.L_x_56) ;  /* 0x0000005000017945 */ /* 0x000fe40003800000 */
[----:B------:R-:W-:-:S05]  /*2ec0*/  FFMA R13, R36, R153, R13 ;  /* 0x00000099240d7223 */ /* 0x000fca000000000d */
[----:B------:R0:W-:Y:S05]  /*2ed0*/  @P3 STG.E desc[UR36][R4.64+0x60], R13 ;  /* 0x0000600d04003986 */ /* 0x0001ea000c101924 */
[----:B------:R-:W-:Y:S05]  /*2ee0*/  @!P2 BRA `(.L_x_57) ;  /* 0x000000000004a947 */ /* 0x000fea0003800000 */
[----:B------:R0:W5:Y:S02]  /*2ef0*/  LDG.E.LTC128B R19, desc[UR36][R6.64+0x64] ;  /* 0x0000642406137981 */ /* 0x000164000c1e1920 */
.L_x_57:
[----:B------:R-:W-:Y:S05]  /*2f00*/  BSYNC B1 ;  /* 0x0000000000017941 */ /* 0x000fea0003800000 */
.L_x_56:
[----:B-----5:R-:W-:Y:S01]  /*2f10*/  FMUL R2, R19, R152 ;  /* 0x0000009813027220 */ /* 0x020fe20000400000 */
[----:B------:R-:W-:Y:S01]  /*2f20*/  ISETP.GT.AND P0, PT, R3, 0x8, P0 ;  /* 0x000000080300780c */ /* 0x000fe20000704270 */
[----:B------:R-:W-:Y:S02]  /*2f30*/  BSSY B1, `(.L_x_58) ;  /* 0x0000005000017945 */ /* 0x000fe40003800000 */
[----:B------:R-:W-:-:S05]  /*2f40*/  FFMA R37, R37, R153, R2 ;  /* 0x0000009925257223 */ /* 0x000fca0000000002 */
[----:B------:R0:W-:Y:S05]  /*2f50*/  @P2 STG.E desc[UR36][R4.64+0x64], R37 ;  /* 0x0000642504002986 */ /* 0x0001ea000c101924 */
[----:B------:R-:W-:Y:S05]  /*2f60*/  @!P0 BRA `(.L_x_59) ;  /* 0x0000000000048947 */ /* 0x000fea0003800000 */
[----:B------:R0:W5:Y:S02]  /*2f70*/  LDG.E.LTC128B R19, desc[UR36][R8.64+0x60] ;  /* 0x0000602408137981 */ /* 0x000164000c1e1920 */
.L_x_59:
[----:B------:R-:W-:Y:S05]  /*2f80*/  BSYNC B1 ;  /* 0x0000000000017941 */ /* 0x000fea0003800000 */
.L_x_58:
        /* <DEDUP_REMOVED lines=8> */
.L_x_61:
[----:B------:R-:W-:Y:S05]  /*3010*/  BSYNC B1 ;  /* 0x0000000000017941 */ /* 0x000fea0003800000 */
.L_x_60:
        /* <DEDUP_REMOVED lines=8> */
.L_x_63:
[----:B------:R-:W-:Y:S05]  /*30a0*/  BSYNC B1 ;  /* 0x0000000000017941 */ /* 0x000fea0003800000 */
.L_x_62:
[----:B0----5:R-:W-:Y:S01]  /*30b0*/  FMUL R13, R19, R152 ;  /* 0x00000098130d7220 */ /* 0x021fe20000400000 */
[----:B------:R-:W-:Y:S01]  /*30c0*/  ISETP.GT.AND P1, PT, R3, RZ, P0 ;  /* 0x000000ff0300720c */ /* 0x000fe20000724270 */
[----:B------:R-:W-:Y:S02]  /*30d0*/  BSSY B1, `(.L_x_64) ;  /* 0x0000005000017945 */ /* 0x000fe40003800000 */
[----:B------:R-:W-:-:S05]  /*30e0*/  FFMA R13, R40, R153, R13 ;  /* 0x00000099280d7223 */ /* 0x000fca000000000d */
[----:B------:R0:W-:Y:S05]  /*30f0*/  @P3 STG.E desc[UR36][R4.64+0x80], R13 ;  /* 0x0000800d04003986 */ /* 0x0001ea000c101924 */
[----:B------:R-:W-:Y:S05]  /*3100*/  @!P1 BRA `(.L_x_65) ;  /* 0x0000000000049947 */ /* 0x000fea0003800000 */
[----:B------:R0:W5:Y:S02]  /*3110*/  LDG.E.LTC128B R19, desc[UR36][R6.64+0x84] ;  /* 0x0000842406137981 */ /* 0x000164000c1e1920 */
.L_x_65:
[----:B------:R-:W-:Y:S05]  /*3120*/  BSYNC B1 ;  /* 0x0000000000017941 */ /* 0x000fea0003800000 */
.L_x_64:
[----:B-----5:R-:W-:Y:S01]  /*3130*/  FMUL R2, R19, R152 ;  /* 0x0000009813027220 */ /* 0x020fe20000400000 */
[----:B------:R-:W-:Y:S01]  /*3140*/  ISETP.GT.AND P2, PT, R3, 0x8, P2 ;  /* 0x000000080300780c */ /* 0x000fe20001744270 */
[----:B------:R-:W-:Y:S02]  /*3150*/  BSSY B1, `(.L_x_66) ;  /* 0x0000005000017945 */ /* 0x000fe40003800000 */
[----:B------:R-:W-:-:S05]  /*3160*/  FFMA R41, R41, R153, R2 ;  /* 0x0000009929297223 */ /* 0x000fca0000000002 */
[----:B------:R0:W-:Y:S05]  /*3170*/  @P1 STG.E desc[UR36][R4.64+0x84], R41 ;  /* 0x0000842904001986 */ /* 0x0001ea000c101924 */
[----:B------:R-:W-:Y:S05]  /*3180*/  @!P2 BRA `(.L_x_67) ;  /* 0x000000000004a947 */ /* 0x000fea0003800000 */
[----:B------:R0:W5:Y:S02]  /*3190*/  LDG.E.LTC128B R19, desc[UR36][R8.64+0x80] ;  /* 0x0000802408137981 */ /* 0x000164000c1e1920 */
.L_x_67:
[----:B------:R-:W-:Y:S05]  /*31a0*/  BSYNC B1 ;  /* 0x0000000000017941 */ /* 0x000fea0003800000 */
.L_x_66:
        /* <DEDUP_REMOVED lines=8> */
.L_x_69:
[----:B------:R-:W-:Y:S05]  /*3230*/  BSYNC B1 ;  /* 0x0000000000017941 */ /* 0x000fea0003800000 */
.L_x_68:
        /* <DEDUP_REMOVED lines=8> */
.L_x_71:
[----:B------:R-:W-:Y:S05]  /*32c0*/  BSYNC B1 ;  /* 0x0000000000017941 */ /* 0x000fea0003800000 */
.L_x_70:
[----:B0----5:R-:W-:Y:S01]  /*32d0*/  FMUL R13, R19, R152 ;  /* 0x00000098130d7220 */ /* 0x021fe20000400000 */
[----:B------:R-:W-:Y:S01]  /*32e0*/  ISETP.GT.AND P0, PT, R3, RZ, P2 ;  /* 0x000000ff0300720c */ /* 0x000fe20001704270 */
[----:B------:R-:W-:Y:S02]  /*32f0*/  BSSY B1, `(.L_x_72) ;  /* 0x0000005000017945 */ /* 0x000fe40003800000 */
[----:B------:R-:W-:-:S05]  /*3300*/  FFMA R13, R44, R153, R13 ;  /* 0x000000992c0d7223 */ /* 0x000fca000000000d */
[----:B------:R0:W-:Y:S05]  /*3310*/  @P3 STG.E desc[UR36][R4.64+0xa0], R13 ;  /* 0x0000a00d04003986 */ /* 0x0001ea000c101924 */
[----:B------:R-:W-:Y:S05]  /*3320*/  @!P0 BRA `(.L_x_73) ;  /* 0x0000000000048947 */ /* 0x000fea0003800000 */
[----:B------:R0:W5:Y:S02]  /*3330*/  LDG.E.LTC128B R19, desc[UR36][R6.64+0xa4] ;  /* 0x0000a42406137981 */ /* 0x000164000c1e1920 */
.L_x_73:
[----:B------:R-:W-:Y:S05]  /*3340*/  BSYNC B1 ;  /* 0x0000000000017941 */ /* 0x000fea0003800000 */
.L_x_72:
[----:B-----5:R-:W-:Y:S01]  /*3350*/  FMUL R2, R19, R152 ;  /* 0x0000009813027220 */ /* 0x020fe20000400000 */
[----:B------:R-:W-:Y:S01]  /*3360*/  ISETP.GT.AND P1, PT, R3, 0x8, P1 ;  /* 0x000000080300780c */ /* 0x000fe20000f24270 */
[----:B------:R-:W-:Y:S02]  /*3370*/  BSSY B1, `(.L_x_74) ;  /* 0x0000005000017945 */ /* 0x000fe40003800000 */
[----:B------:R-:W-:-:S05]  /*3380*/  FFMA R45, R45, R153, R2 ;  /* 0x000000992d2d7223 */ /* 0x000fca0000000002 */
[----:B------:R0:W-:Y:S05]  /*3390*/  @P0 STG.E desc[UR36][R4.64+0xa4], R45 ;  /* 0x0000a42d04000986 */ /* 0x0001ea000c101924 */
[----:B------:R-:W-:Y:S05]  /*33a0*/  @!P1 BRA `(.L_x_75) ;  /* 0x0000000000049947 */ /* 0x000fea0003800000 */
[----:B------:R0:W5:Y:S02]  /*33b0*/  LDG.E.LTC128B R19, desc[UR36][R8.64+0xa0] ;  /* 0x0000a02408137981 */ /* 0x000164000c1e1920 */
.L_x_75:
[----:B------:R-:W-:Y:S05]  /*33c0*/  BSYNC B1 ;  /* 0x0000000000017941 */ /* 0x000fea0003800000 */
.L_x_74:
        /* <DEDUP_REMOVED lines=8> */
.L_x_77:
[----:B------:R-:W-:Y:S05]  /*3450*/  BSYNC B1 ;  /* 0x0000000000017941 */ /* 0x000fea0003800000 */
.L_x_76:
        /* <DEDUP_REMOVED lines=8> */
.L_x_79:
[----:B------:R-:W-:Y:S05]  /*34e0*/  BSYNC B1 ;  /* 0x0000000000017941 */ /* 0x000fea0003800000 */
.L_x_78:
[----:B0----5:R-:W-:Y:S01]  /*34f0*/  FMUL R13, R19, R152 ;  /* 0x00000098130d7220 */ /* 0x021fe20000400000 */
[----:B------:R-:W-:Y:S01]  /*3500*/  ISETP.GT.AND P2, PT, R3, RZ, P1 ;  /* 0x000000ff0300720c */ /* 0x000fe20000f44270 */
[----:B------:R-:W-:Y:S02]  /*3510*/  BSSY B1, `(.L_x_80) ;  /* 0x0000005000017945 */ /* 0x000fe40003800000 */
[----:B------:R-:W-:-:S05]  /*3520*/  FFMA R13, R48, R153, R13 ;  /* 0x00000099300d7223 */ /* 0x000fca000000000d */
[----:B------:R0:W-:Y:S05]  /*3530*/  @P3 STG.E desc[UR36][R4.64+0xc0], R13 ;  /* 0x0000c00d04003986 */ /* 0x0001ea000c101924 */
[----:B------:R-:W-:Y:S05]  /*3540*/  @!P2 BRA `(.L_x_81) ;  /* 0x000000000004a947 */ /* 0x000fea0003800000 */
[----:B------:R0:W5:Y:S02]  /*3550*/  LDG.E.LTC128B R19, desc[UR36][R6.64+0xc4] ;  /* 0x0000c42406137981 */ /* 0x000164000c1e1920 */
.L_x_81:
[----:B------:R-:W-:Y:S05]  /*3560*/  BSYNC B1 ;  /* 0x0000000000017941 */ /* 0x000fea0003800000 */
.L_x_80:
[----:B-----5:R-:W-:Y:S01]  /*3570*/  FMUL R2, R19, R152 ;  /* 0x0000009813027220 */ /* 0x020fe20000400000 */
[----:B------:R-:W-:Y:S01]  /*3580*/  ISETP.GT.AND P0, PT, R3, 0x8, P0 ;  /* 0x000000080300780c */ /* 0x000fe20000704270 */
[----:B------:R-:W-:Y:S02]  /*3590*/  BSSY B1, `(.L_x_82) ;  /* 0x0000005000017945 */ /* 0x000fe40003800000 */
[----:B------:R-:W-:-:S05]  /*35a0*/  FFMA R49, R49, R153, R2 ;  /* 0x0000009931317223 */ /* 0x000fca0000000002 */
[----:B------:R0:W-:Y:S05]  /*35b0*/  @P2 STG.E desc[UR36][R4.64+0xc4], R49 ;  /* 0x0000c43104002986 */ /* 0x0001ea000c101924 */
[----:B------:R-:W-:Y:S05]  /*35c0*/  @!P0 BRA `(.L_x_83) ;  /* 0x0000000000048947 */ /* 0x000fea0003800000 */
[----:B------:R0:W5:Y:S02]  /*35d0*/  LDG.E.LTC128B R19, desc[UR36][R8.64+0xc0] ;  /* 0x0000c02408137981 */ /* 0x000164000c1e1920 */
.L_x_83:
[----:B------:R-:W-:Y:S05]  /*35e0*/  BSYNC B1 ;  /* 0x0000000000017941 */ /* 0x000fea0003800000 */
.L_x_82:
        /* <DEDUP_REMOVED lines=8> */
.L_x_85:
[----:B------:R-:W-:Y:S05]  /*3670*/  BSYNC B1 ;  /* 0x0000000000017941 */ /* 0x000fea0003800000 */
.L_x_84:
        /* <DEDUP_REMOVED lines=8> */
.L_x_87:
[----:B------:R-:W-:Y:S05]  /*3700*/  BSYNC B1 ;  /* 0x0000000000017941 */ /* 0x000fea0003800000 */
.L_x_86:
[----:B0----5:R-:W-:Y:S01]  /*3710*/  FMUL R13, R19, R152 ;  /* 0x00000098130d7220 */ /* 0x021fe20000400000 */
[----:B------:R-:W-:Y:S01]  /*3720*/  ISETP.GT.AND P1, PT, R3, RZ, P0 ;  /* 0x000000ff0300720c */ /* 0x000fe20000724270 */
[----:B------:R-:W-:Y:S02]  /*3730*/  BSSY B1, `(.L_x_88) ;  /* 0x0000005000017945 */ /* 0x000fe40003800000 */
[----:B------:R-:W-:-:S05]  /*3740*/  FFMA R13, R52, R153, R13 ;  /* 0x00000099340d7223 */ /* 0x000fca000000000d */
[----:B------:R0:W-:Y:S05]  /*3750*/  @P3 STG.E desc[UR36][R4.64+0xe0], R13 ;  /* 0x0000e00d04003986 */ /* 0x0001ea000c101924 */
[----:B------:R-:W-:Y:S05]  /*3760*/  @!P1 BRA `(.L_x_89) ;  /* 0x0000000000049947 */ /* 0x000fea0003800000 */
[----:B------:R0:W5:Y:S02]  /*3770*/  LDG.E.LTC128B R19, desc[UR36][R6.64+0xe4] ;  /* 0x0000e42406137981 */ /* 0x000164000c1e1920 */
.L_x_89:
[----:B------:R-:W-:Y:S05]  /*3780*/  BSYNC B1 ;  /* 0x0000000000017941 */ /* 0x000fea0003800000 */
.L_x_88:
[----:B-----5:R-:W-:Y:S01]  /*3790*/  FMUL R2, R19, R152 ;  /* 0x0000009813027220 */ /* 0x020fe20000400000 */
[----:B------:R-:W-:Y:S01]  /*37a0*/  ISETP.GT.AND P2, PT, R3, 0x8, P2 ;  /* 0x000000080300780c */ /* 0x000fe20001744270 */
[----:B------:R-:W-:Y:S02]  /*37b0*/  BSSY B1, `(.L_x_90) ;  /* 0x0000005000017945 */ /* 0x000fe40003800000 */
[----:B------:R-:W-:-:S05]  /*37c0*/  FFMA R53, R53, R153, R2 ;  /* 0x0000009935357223 */ /* 0x000fca0000000002 */
[----:B------:R0:W-:Y:S05]  /*37d0*/  @P1 STG.E desc[UR36][R4.64+0xe4], R53 ;  /* 0x0000e43504001986 */ /* 0x0001ea000c101924 */
[----:B------:R-:W-:Y:S05]  /*37e0*/  @!P2 BRA `(.L_x_91) ;  /* 0x000000000004a947 */ /* 0x000fea0003800000 */
[----:B------:R0:W5:Y:S02]  /*37f0*/  LDG.E.LTC128B R19, desc[UR36][R8.64+0xe0] ;  /* 0x0000e02408137981 */ /* 0x000164000c1e1920 */
.L_x_91:
[----:B------:R-:W-:Y:S05]  /*3800*/  BSYNC B1 ;  /* 0x0000000000017941 */ /* 0x000fea0003800000 */
.L_x_90:
        /* <DEDUP_REMOVED lines=8> */
.L_x_93:
[----:B------:R-:W-:Y:S05]  /*3890*/  BSYNC B1 ;  /* 0x0000000000017941 */ /* 0x000fea0003800000 */
.L_x_92:
        /* <DEDUP_REMOVED lines=8> */
.L_x_95:
[----:B------:R-:W-:Y:S05]  /*3920*/  BSYNC B1 ;  /* 0x0000000000017941 */ /* 0x000fea0003800000 */
.L_x_94:
[----:B0----5:R-:W-:Y:S01]  /*3930*/  FMUL R13, R19, R152 ;  /* 0x00000098130d7220 */ /* 0x021fe20000400000 */
[----:B------:R-:W-:Y:S01]  /*3940*/  ISETP.GT.AND P0, PT, R3, RZ, P2 ;  /* 0x000000ff0300720c */ /* 0x000fe20001704270 */
[----:B------:R-:W-:Y:S02]  /*3950*/  BSSY B1, `(.L_x_96) ;  /* 0x0000005000017945 */ /* 0x000fe40003800000 */
[----:B------:R-:W-:-:S05]  /*3960*/  FFMA R13, R56, R153, R13 ;  /* 0x00000099380d7223 */ /* 0x000fca000000000d */
[----:B------:R0:W-:Y:S05]  /*3970*/  @P3 STG.E desc[UR36][R4.64+0x100], R13 ;  /* 0x0001000d04003986 */ /* 0x0001ea000c101924 */
[----:B------:R-:W-:Y:S05]  /*3980*/  @!P0 BRA `(.L_x_97) ;  /* 0x0000000000048947 */ /* 0x000fea0003800000 */
[----:B------:R0:W5:Y:S02]  /*3990*/  LDG.E.LTC128B R19, desc[UR36][R6.64+0x104] ;  /* 0x0001042406137981 */ /* 0x000164000c1e1920 */
.L_x_97:
[----:B------:R-:W-:Y:S05]  /*39a0*/  BSYNC B1 ;  /* 0x0000000000017941 */ /* 0x000fea0003800000 */
.L_x_96:
[----:B-----5:R-:W-:Y:S01]  /*39b0*/  FMUL R2, R19, R152 ;  /* 0x0000009813027220 */ /* 0x020fe20000400000 */
[----:B------:R-:W-:Y:S01]  /*39c0*/  ISETP.GT.AND P1, PT, R3, 0x8, P1 ;  /* 0x000000080300780c */ /* 0x000fe20000f24270 */
[----:B------:R-:W-:Y:S02]  /*39d0*/  BSSY B1, `(.L_x_98) ;  /* 0x0000005000017945 */ /* 0x000fe40003800000 */
[----:B------:R-:W-:-:S05]  /*39e0*/  FFMA R57, R57, R153, R2 ;  /* 0x0000009939397223 */ /* 0x000fca0000000002 */
[----:B------:R0:W-:Y:S05]  /*39f0*/  @P0 STG.E desc[UR36][R4.64+0x104], R57 ;  /* 0x0001043904000986 */ /* 0x0001ea000c101924 */
[----:B------:R-:W-:Y:S05]  /*3a00*/  @!P1 BRA `(.L_x_99) ;  /* 0x0000000000049947 */ /* 0x000fea0003800000 */
[----:B------:R0:W5:Y:S02]  /*3a10*/  LDG.E.LTC128B R19, desc[UR36][R8.64+0x100] ;  /* 0x0001002408137981 */ /* 0x000164000c1e1920 */
.L_x_99:
[----:B------:R-:W-:Y:S05]  /*3a20*/  BSYNC B1 ;  /* 0x0000000000017941 */ /* 0x000fea0003800000 */
.L_x_98:
        /* <DEDUP_REMOVED lines=8> */
.L_x_101:
[----:B------:R-:W-:Y:S05]  /*3ab0*/  BSYNC B1 ;  /* 0x0000000000017941 */ /* 0x000fea0003800000 */
.L_x_100:
        /* <DEDUP_REMOVED lines=8> */
.L_x_103:
[----:B------:R-:W-:Y:S05]  /*3b40*/  BSYNC B1 ;  /* 0x0000000000017941 */ /* 0x000fea0003800000 */
.L_x_102:
[----:B0----5:R-:W-:Y:S01]  /*3b50*/  FMUL R13, R19, R152 ;  /* 0x00000098130d7220 */ /* 0x021fe20000400000 */
[----:B------:R-:W-:Y:S01]  /*3b60*/  ISETP.GT.AND P2, PT, R3, RZ, P1 ;  /* 0x000000ff0300720c */ /* 0x000fe20000f44270 */
[----:B------:R-:W-:Y:S02]  /*3b70*/  BSSY B1, `(.L_x_104) ;  /* 0x0000005000017945 */ /* 0x000fe40003800000 */
[----:B------:R-:W-:-:S05]  /*3b80*/  FFMA R13, R60, R153, R13 ;  /* 0x000000993c0d7223 */ /* 0x000fca000000000d */
[----:B------:R0:W-:Y:S05]  /*3b90*/  @P3 STG.E desc[UR36][R4.64+0x120], R13 ;  /* 0x0001200d04003986 */ /* 0x0001ea000c101924 */
[----:B------:R-:W-:Y:S05]  /*3ba0*/  @!P2 BRA `(.L_x_105) ;  /* 0x000000000004a947 */ /* 0x000fea0003800000 */
[----:B------:R0:W5:Y:S02]  /*3bb0*/  LDG.E.LTC128B R19, desc[UR36][R6.64+0x124] ;  /* 0x0001242406137981 */ /* 0x000164000c1e1920 */
.L_x_105:
[----:B------:R-:W-:Y:S05]  /*3bc0*/  BSYNC B1 ;  /* 0x0000000000017941 */ /* 0x000fea0003800000 */
.L_x_104:
[----:B-----5:R-:W-:Y:S01]  /*3bd0*/  FMUL R2, R19, R152 ;  /* 0x0000009813027220 */ /* 0x020fe20000400000 */
[----:B------:R-:W-:Y:S01]  /*3be0*/  ISETP.GT.AND P0, PT, R3, 0x8, P0 ;  /* 0x000000080300780c */ /* 0x000fe20000704270 */
[----:B------:R-:W-:Y:S02]  /*3bf0*/  BSSY B1, `(.L_x_106) ;  /* 0x0000005000017945 */ /* 0x000fe40003800000 */
[----:B------:R-:W-:-:S05]  /*3c00*/  FFMA R61, R61, R153, R2 ;  /* 0x000000993d3d7223 */ /* 0x000fca0000000002 */
[----:B------:R0:W-:Y:S05]  /*3c10*/  @P2 STG.E desc[UR36][R4.64+0x124], R61 ;  /* 0x0001243d04002986 */ /* 0x0001ea000c101924 */
[----:B------:R-:W-:Y:S05]  /*3c20*/  @!P0 BRA `(.L_x_107) ;  /* 0x0000000000048947 */ /* 0x000fea0003800000 */
[----:B------:R0:W5:Y:S02]  /*3c30*/  LDG.E.LTC128B R19, desc[UR36][R8.64+0x120] ;  /* 0x0001202408137981 */ /* 0x000164000c1e1920 */
.L_x_107:
[----:B------:R-:W-:Y:S05]  /*3c40*/  BSYNC B1 ;  /* 0x0000000000017941 */ /* 0x000fea0003800000 */
.L_x_106:
        /* <DEDUP_REMOVED lines=8> */
.L_x_109:
[----:B------:R-:W-:Y:S05]  /*3cd0*/  BSYNC B1 ;  /* 0x0000000000017941 */ /* 0x000fea0003800000 */
.L_x_108:
        /* <DEDUP_REMOVED lines=8> */
.L_x_111:
[----:B------:R-:W-:Y:S05]  /*3d60*/  BSYNC B1 ;  /* 0x0000000000017941 */ /* 0x000fea0003800000 */
.L_x_110:
[----:B0----5:R-:W-:Y:S01]  /*3d70*/  FMUL R13, R19, R152 ;  /* 0x00000098130d7220 */ /* 0x021fe20000400000 */
[----:B------:R-:W-:Y:S01]  /*3d80*/  ISETP.GT.AND P1, PT, R3, RZ, P0 ;  /* 0x000000ff0300720c */ /* 0x000fe20000724270 */
[----:B------:R-:W-:Y:S02]  /*3d90*/  BSSY B1, `(.L_x_112) ;  /* 0x0000005000017945 */ /* 0x000fe40003800000 */
[----:B------:R-:W-:-:S05]  /*3da0*/  FFMA R13, R64, R153, R13 ;  /* 0x00000099400d7223 */ /* 0x000fca000000000d */
[----:B------:R0:W-:Y:S05]  /*3db0*/  @P3 STG.E desc[UR36][R4.64+0x140], R13 ;  /* 0x0001400d04003986 */ /* 0x0001ea000c101924 */
[----:B------:R-:W-:Y:S05]  /*3dc0*/  @!P1 BRA `(.L_x_113) ;  /* 0x0000000000049947 */ /* 0x000fea0003800000 */
[----:B------:R0:W5:Y:S02]  /*3dd0*/  LDG.E.LTC128B R19, desc[UR36][R6.64+0x144] ;  /* 0x0001442406137981 */ /* 0x000164000c1e1920 */
.L_x_113:
[----:B------:R-:W-:Y:S05]  /*3de0*/  BSYNC B1 ;  /* 0x0000000000017941 */ /* 0x000fea0003800000 */
.L_x_112:
[----:B-----5:R-:W-:Y:S01]  /*3df0*/  FMUL R2, R19, R152 ;  /* 0x0000009813027220 */ /* 0x020fe20000400000 */
[----:B------:R-:W-:Y:S01]  /*3e00*/  ISETP.GT.AND P2, PT, R3, 0x8, P2 ;  /* 0x000000080300780c */ /* 0x000fe20001744270 */
[----:B------:R-:W-:Y:S02]  /*3e10*/  BSSY B1, `(.L_x_114) ;  /* 0x0000005000017945 */ /* 0x000fe40003800000 */
[----:B------:R-:W-:-:S05]  /*3e20*/  FFMA R65, R65, R153, R2 ;  /* 0x0000009941417223 */ /* 0x000fca0000000002 */
[----:B------:R0:W-:Y:S05]  /*3e30*/  @P1 STG.E desc[UR36][R4.64+0x144], R65 ;  /* 0x0001444104001986 */ /* 0x0001ea000c101924 */
[----:B------:R-:W-:Y:S05]  /*3e40*/  @!P2 BRA `(.L_x_115) ;  /* 0x000000000004a947 */ /* 0x000fea0003800000 */
[----:B------:R0:W5:Y:S02]  /*3e50*/  LDG.E.LTC128B R19, desc[UR36][R8.64+0x140] ;  /* 0x0001402408137981 */ /* 0x000164000c1e1920 */
.L_x_115:
[----:B------:R-:W-:Y:S05]  /*3e60*/  BSYNC B1 ;  /* 0x0000000000017941 */ /* 0x000fea0003800000 */
.L_x_114:
        /* <DEDUP_REMOVED lines=8> */
.L_x_117:
[----:B------:R-:W-:Y:S05]  /*3ef0*/  BSYNC B1 ;  /* 0x0000000000017941 */ /* 0x000fea0003800000 */
.L_x_116:
        /* <DEDUP_REMOVED lines=8> */
.L_x_119:
[----:B------:R-:W-:Y:S05]  /*3f80*/  BSYNC B1 ;  /* 0x0000000000017941 */ /* 0x000fea0003800000 */
.L_x_118:
[----:B0----5:R-:W-:Y:S01]  /*3f90*/  FMUL R13, R19, R152 ;  /* 0x00000098130d7220 */ /* 0x021fe20000400000 */
[----:B------:R-:W-:Y:S01]  /*3fa0*/  ISETP.GT.AND P0, PT, R3, RZ, P2 ;  /* 0x000000ff0300720c */ /* 0x000fe20001704270 */
[----:B------:R-:W-:Y:S02]  /*3fb0*/  BSSY B1, `(.L_x_120) ;  /* 0x0000005000017945 */ /* 0x000fe40003800000 */
[----:B------:R-:W-:-:S05]  /*3fc0*/  FFMA R13, R68, R153, R13 ;  /* 0x00000099440d7223 */ /* 0x000fca000000000d */
[----:B------:R0:W-:Y:S05]  /*3fd0*/  @P3 STG.E desc[UR36][R4.64+0x160], R13 ;  /* 0x0001600d04003986 */ /* 0x0001ea000c101924 */
[----:B------:R-:W-:Y:S05]  /*3fe0*/  @!P0 BRA `(.L_x_121) ;  /* 0x0000000000048947 */ /* 0x000fea0003800000 */
[----:B------:R0:W5:Y:S02]  /*3ff0*/  LDG.E.LTC128B R19, desc[UR36][R6.64+0x164] ;  /* 0x0001642406137981 */ /* 0x000164000c1e1920 */
.L_x_121:
[----:B------:R-:W-:Y:S05]  /*4000*/  BSYNC B1 ;  /* 0x0000000000017941 */ /* 0x000fea0003800000 */
.L_x_120:
[----:B-----5:R-:W-:Y:S01]  /*4010*/  FMUL R2, R19, R152 ;  /* 0x0000009813027220 */ /* 0x020fe20000400000 */
[----:B------:R-:W-:Y:S01]  /*4020*/  ISETP.GT.AND P1, PT, R3, 0x8, P1 ;  /* 0x000000080300780c */ /* 0x000fe20000f24270 */
[----:B------:R-:W-:Y:S02]  /*4030*/  BSSY B1, `(.L_x_122) ;  /* 0x0000005000017945 */ /* 0x000fe40003800000 */
[----:B------:R-:W-:-:S05]  /*4040*/  FFMA R69, R69, R153, R2 ;  /* 0x0000009945457223 */ /* 0x000fca0000000002 */
[----:B------:R0:W-:Y:S05]  /*4050*/  @P0 STG.E desc[UR36][R4.64+0x164], R69 ;  /* 0x0001644504000986 */ /* 0x0001ea000c101924 */
[----:B------:R-:W-:Y:S05]  /*4060*/  @!P1 BRA `(.L_x_123) ;  /* 0x0000000000049947 */ /* 0x000fea0003800000 */
[----:B------:R0:W5:Y:S02]  /*4070*/  LDG.E.LTC128B R19, desc[UR36][R8.64+0x160] ;  /* 0x0001602408137981 */ /* 0x000164000c1e1920 */
.L_x_123:
[----:B------:R-:W-:Y:S05]  /*4080*/  BSYNC B1 ;  /* 0x0000000000017941 */ /* 0x000fea0003800000 */
.L_x_122:
        /* <DEDUP_REMOVED lines=8> */
.L_x_125:
[----:B------:R-:W-:Y:S05]  /*4110*/  BSYNC B1 ;  /* 0x0000000000017941 */ /* 0x000fea0003800000 */
.L_x_124:
        /* <DEDUP_REMOVED lines=8> */
.L_x_127:
[----:B------:R-:W-:Y:S05]  /*41a0*/  BSYNC B1 ;  /* 0x0000000000017941 */ /* 0x000fea0003800000 */
.L_x_126:
[----:B0----5:R-:W-:Y:S01]  /*41b0*/  FMUL R13, R19, R152 ;  /* 0x00000098130d7220 */ /* 0x021fe20000400000 */
[----:B------:R-:W-:Y:S01]  /*41c0*/  ISETP.GT.AND P2, PT, R3, RZ, P1 ;  /* 0x000000ff0300720c */ /* 0x000fe20000f44270 */
[----:B------:R-:W-:Y:S02]  /*41d0*/  BSSY B1, `(.L_x_128) ;  /* 0x0000005000017945 */ /* 0x000fe40003800000 */
[----:B------:R-:W-:-:S05]  /*41e0*/  FFMA R13, R72, R153, R13 ;  /* 0x00000099480d7223 */ /* 0x000fca000000000d */
[----:B------:R0:W-:Y:S05]  /*41f0*/  @P3 STG.E desc[UR36][R4.64+0x180], R13 ;  /* 0x0001800d04003986 */ /* 0x0001ea000c101924 */
[----:B------:R-:W-:Y:S05]  /*4200*/  @!P2 BRA `(.L_x_129) ;  /* 0x000000000004a947 */ /* 0x000fea0003800000 */
[----:B------:R0:W5:Y:S02]  /*4210*/  LDG.E.LTC128B R19, desc[UR36][R6.64+0x184] ;  /* 0x0001842406137981 */ /* 0x000164000c1e1920 */
.L_x_129:
[----:B------:R-:W-:Y:S05]  /*4220*/  BSYNC B1 ;  /* 0x0000000000017941 */ /* 0x000fea0003800000 */
.L_x_128:
[----:B-----5:R-:W-:Y:S01]  /*4230*/  FMUL R2, R19, R152 ;  /* 0x0000009813027220 */ /* 0x020fe20000400000 */
[----:B------:R-:W-:Y:S01]  /*4240*/  ISETP.GT.AND P0, PT, R3, 0x8, P0 ;  /* 0x000000080300780c */ /* 0x000fe20000704270 */
[----:B------:R-:W-:Y:S02]  /*4250*/  BSSY B1, `(.L_x_130) ;  /* 0x0000005000017945 */ /* 0x000fe40003800000 */
[----:B------:R-:W-:-:S05]  /*4260*/  FFMA R73, R73, R153, R2 ;  /* 0x0000009949497223 */ /* 0x000fca0000000002 */
[----:B------:R0:W-:Y:S05]  /*4270*/  @P2 STG.E desc[UR36][R4.64+0x184], R73 ;  /* 0x0001844904002986 */ /* 0x0001ea000c101924 */
[----:B------:R-:W-:Y:S05]  /*4280*/  @!P0 BRA `(.L_x_131) ;  /* 0x0000000000048947 */ /* 0x000fea0003800000 */
[----:B------:R0:W5:Y:S02]  /*4290*/  LDG.E.LTC128B R19, desc[UR36][R8.64+0x180] ;  /* 0x0001802408137981 */ /* 0x000164000c1e1920 */
.L_x_131:
[----:B------:R-:W-:Y:S05]  /*42a0*/  BSYNC B1 ;  /* 0x0000000000017941 */ /* 0x000fea0003800000 */
.L_x_130:
        /* <DEDUP_REMOVED lines=8> */
.L_x_133:
[----:B------:R-:W-:Y:S05]  /*4330*/  BSYNC B1 ;  /* 0x0000000000017941 */ /* 0x000fea0003800000 */
.L_x_132:
        /* <DEDUP_REMOVED lines=8> */
.L_x_135:
[----:B------:R-:W-:Y:S05]  /*43c0*/  BSYNC B1 ;  /* 0x0000000000017941 */ /* 0x000fea0003800000 */
.L_x_134:
[----:B0----5:R-:W-:Y:S01]  /*43d0*/  FMUL R13, R19, R152 ;  /* 0x00000098130d7220 */ /* 0x021fe20000400000 */
[----:B------:R-:W-:Y:S01]  /*43e0*/  ISETP.GT.AND P1, PT, R3, RZ, P0 ;  /* 0x000000ff0300720c */ /* 0x000fe20000724270 */
[----:B------:R-:W-:Y:S02]  /*43f0*/  BSSY B1, `(.L_x_136) ;  /* 0x0000005000017945 */ /* 0x000fe40003800000 */
[----:B------:R-:W-:-:S05]  /*4400*/  FFMA R13, R76, R153, R13 ;  /* 0x000000994c0d7223 */ /* 0x000fca000000000d */
[----:B------:R0:W-:Y:S05]  /*4410*/  @P3 STG.E desc[UR36][R4.64+0x1a0], R13 ;  /* 0x0001a00d04003986 */ /* 0x0001ea000c101924 */
[----:B------:R-:W-:Y:S05]  /*4420*/  @!P1 BRA `(.L_x_137) ;  /* 0x0000000000049947 */ /* 0x000fea0003800000 */
[----:B------:R0:W5:Y:S02]  /*4430*/  LDG.E.LTC128B R19, desc[UR36][R6.64+0x1a4] ;  /* 0x0001a42406137981 */ /* 0x000164000c1e1920 */
.L_x_137:
[----:B------:R-:W-:Y:S05]  /*4440*/  BSYNC B1 ;  /* 0x0000000000017941 */ /* 0x000fea0003800000 */
.L_x_136:
[----:B-----5:R-:W-:Y:S01]  /*4450*/  FMUL R2, R19, R152 ;  /* 0x0000009813027220 */ /* 0x020fe20000400000 */
[----:B------:R-:W-:Y:S01]  /*4460*/  ISETP.GT.AND P2, PT, R3, 0x8, P2 ;  /* 0x000000080300780c */ /* 0x000fe20001744270 */
[----:B------:R-:W-:Y:S02]  /*4470*/  BSSY B1, `(.L_x_138) ;  /* 0x0000005000017945 */ /* 0x000fe40003800000 */
[----:B------:R-:W-:-:S05]  /*4480*/  FFMA R77, R77, R153, R2 ;  /* 0x000000994d4d7223 */ /* 0x000fca0000000002 */
[----:B------:R0:W-:Y:S05]  /*4490*/  @P1 STG.E desc[UR36][R4.64+0x1a4], R77 ;  /* 0x0001a44d04001986 */ /* 0x0001ea000c101924 */
[----:B------:R-:W-:Y:S05]  /*44a0*/  @!P2 BRA `(.L_x_139) ;  /* 0x000000000004a947 */ /* 0x000fea0003800000 */
[----:B------:R0:W5:Y:S02]  /*44b0*/  LDG.E.LTC128B R19, desc[UR36][R8.64+0x1a0] ;  /* 0x0001a02408137981 */ /* 0x000164000c1e1920 */
.L_x_139:
[----:B------:R-:W-:Y:S05]  /*44c0*/  BSYNC B1 ;  /* 0x0000000000017941 */ /* 0x000fea0003800000 */
.L_x_138:
        /* <DEDUP_REMOVED lines=8> */
.L_x_141:
[----:B------:R-:W-:Y:S05]  /*4550*/  BSYNC B1 ;  /* 0x0000000000017941 */ /* 0x000fea0003800000 */
.L_x_140:
        /* <DEDUP_REMOVED lines=8> */
.L_x_143:
[----:B------:R-:W-:Y:S05]  /*45e0*/  BSYNC B1 ;  /* 0x0000000000017941 */ /* 0x000fea0003800000 */
.L_x_142:
[----:B0----5:R-:W-:Y:S01]  /*45f0*/  FMUL R13, R19, R152 ;  /* 0x00000098130d7220 */ /* 0x021fe20000400000 */
[----:B------:R-:W-:Y:S01]  /*4600*/  ISETP.GT.AND P0, PT, R3, RZ, P2 ;  /* 0x000000ff0300720c */ /* 0x000fe20001704270 */
[----:B------:R-:W-:Y:S02]  /*4610*/  BSSY B1, `(.L_x_144) ;  /* 0x0000005000017945 */ /* 0x000fe40003800000 */
[----:B------:R-:W-:-:S05]  /*4620*/  FFMA R13, R80, R153, R13 ;  /* 0x00000099500d7223 */ /* 0x000fca000000000d */
[----:B------:R0:W-:Y:S05]  /*4630*/  @P3 STG.E desc[UR36][R4.64+0x1c0], R13 ;  /* 0x0001c00d04003986 */ /* 0x0001ea000c101924 */
[----:B------:R-:W-:Y:S05]  /*4640*/  @!P0 BRA `(.L_x_145) ;  /* 0x0000000000048947 */ /* 0x000fea0003800000 */
[----:B------:R0:W5:Y:S02]  /*4650*/  LDG.E.LTC128B R19, desc[UR36][R6.64+0x1c4] ;  /* 0x0001c42406137981 */ /* 0x000164000c1e1920 */
.L_x_145:
[----:B------:R-:W-:Y:S05]  /*4660*/  BSYNC B1 ;  /* 0x0000000000017941 */ /* 0x000fea0003800000 */
.L_x_144:
[----:B-----5:R-:W-:Y:S01]  /*4670*/  FMUL R2, R19, R152 ;  /* 0x0000009813027220 */ /* 0x020fe20000400000 */
[----:B------:R-:W-:Y:S01]  /*4680*/  ISETP.GT.AND P1, PT, R3, 0x8, P1 ;  /* 0x000000080300780c */ /* 0x000fe20000f24270 */
[----:B------:R-:W-:Y:S02]  /*4690*/  BSSY B1, `(.L_x_146) ;  /* 0x0000005000017945 */ /* 0x000fe40003800000 */
[----:B------:R-:W-:-:S05]  /*46a0*/  FFMA R81, R81, R153, R2 ;  /* 0x0000009951517223 */ /* 0x000fca0000000002 */
[----:B------:R0:W-:Y:S05]  /*46b0*/  @P0 STG.E desc[UR36][R4.64+0x1c4], R81 ;  /* 0x0001c45104000986 */ /* 0x0001ea000c101924 */
[----:B------:R-:W-:Y:S05]  /*46c0*/  @!P1 BRA `(.L_x_147) ;  /* 0x0000000000049947 */ /* 0x000fea0003800000 */
[----:B------:R0:W5:Y:S02]  /*46d0*/  LDG.E.LTC128B R19, desc[UR36][R8.64+0x1c0] ;  /* 0x0001c02408137981 */ /* 0x000164000c1e1920 */
.L_x_147:
[----:B------:R-:W-:Y:S05]  /*46e0*/  BSYNC B1 ;  /* 0x0000000000017941 */ /* 0x000fea0003800000 */
.L_x_146:
        /* <DEDUP_REMOVED lines=8> */
.L_x_149:
[----:B------:R-:W-:Y:S05]  /*4770*/  BSYNC B1 ;  /* 0x0000000000017941 */ /* 0x000fea0003800000 */
.L_x_148:
        /* <DEDUP_REMOVED lines=8> */
.L_x_151:
[----:B------:R-:W-:Y:S05]  /*4800*/  BSYNC B1 ;  /* 0x0000000000017941 */ /* 0x000fea0003800000 */
.L_x_150:
[----:B0----5:R-:W-:Y:S01]  /*4810*/  FMUL R13, R19, R152 ;  /* 0x00000098130d7220 */ /* 0x021fe20000400000 */
[----:B------:R-:W-:Y:S01]  /*4820*/  ISETP.GT.AND P2, PT, R3, RZ, P1 ;  /* 0x000000ff0300720c */ /* 0x000fe20000f44270 */
[----:B------:R-:W-:Y:S02]  /*4830*/  BSSY B1, `(.L_x_152) ;  /* 0x0000005000017945 */ /* 0x000fe40003800000 */
[----:B------:R-:W-:-:S05]  /*4840*/  FFMA R13, R84, R153, R13 ;  /* 0x00000099540d7223 */ /* 0x000fca000000000d */
[----:B------:R0:W-:Y:S05]  /*4850*/  @P3 STG.E desc[UR36][R4.64+0x1e0], R13 ;  /* 0x0001e00d04003986 */ /* 0x0001ea000c101924 */
[----:B------:R-:W-:Y:S05]  /*4860*/  @!P2 BRA `(.L_x_153) ;  /* 0x000000000004a947 */ /* 0x000fea0003800000 */
[----:B------:R0:W5:Y:S02]  /*4870*/  LDG.E.LTC128B R19, desc[UR36][R6.64+0x1e4] ;  /* 0x0001e42406137981 */ /* 0x000164000c1e1920 */
.L_x_153:
[----:B------:R-:W-:Y:S05]  /*4880*/  BSYNC B1 ;  /* 0x0000000000017941 */ /* 0x000fea0003800000 */
.L_x_152:
[----:B-----5:R-:W-:Y:S01]  /*4890*/  FMUL R2, R19, R152 ;  /* 0x0000009813027220 */ /* 0x020fe20000400000 */
[----:B------:R-:W-:Y:S01]  /*48a0*/  ISETP.GT.AND P0, PT, R3, 0x8, P0 ;  /* 0x000000080300780c */ /* 0x000fe20000704270 */
[----:B------:R-:W-:Y:S02]  /*48b0*/  BSSY B1, `(.L_x_154) ;  /* 0x0000005000017945 */ /* 0x000fe40003800000 */
[----:B------:R-:W-:-:S05]  /*48c0*/  FFMA R85, R85, R153, R2 ;  /* 0x0000009955557223 */ /* 0x000fca0000000002 */
[----:B------:R0:W-:Y:S05]  /*48d0*/  @P2 STG.E desc[UR36][R4.64+0x1e4], R85 ;  /* 0x0001e45504002986 */ /* 0x0001ea000c101924 */
[----:B------:R-:W-:Y:S05]  /*48e0*/  @!P0 BRA `(.L_x_155) ;  /* 0x0000000000048947 */ /* 0x000fea0003800000 */
[----:B------:R0:W5:Y:S02]  /*48f0*/  LDG.E.LTC128B R19, desc[UR36][R8.64+0x1e0] ;  /* 0x0001e02408137981 */ /* 0x000164000c1e1920 */
.L_x_155:
[----:B------:R-:W-:Y:S05]  /*4900*/  BSYNC B1 ;  /* 0x0000000000017941 */ /* 0x000fea0003800000 */
.L_x_154:
        /* <DEDUP_REMOVED lines=8> */
.L_x_157:
[----:B------:R-:W-:Y:S05]  /*4990*/  BSYNC B1 ;  /* 0x0000000000017941 */ /* 0x000fea0003800000 */
.L_x_156:
        /* <DEDUP_REMOVED lines=8> */
.L_x_159:
[----:B------:R-:W-:Y:S05]  /*4a20*/  BSYNC B1 ;  /* 0x0000000000017941 */ /* 0x000fea0003800000 */
.L_x_158:
[----:B0----5:R-:W-:Y:S01]  /*4a30*/  FMUL R13, R19, R152 ;  /* 0x00000098130d7220 */ /* 0x021fe20000400000 */
[----:B------:R-:W-:Y:S01]  /*4a40*/  ISETP.GT.AND P1, PT, R3, RZ, P0 ;  /* 0x000000ff0300720c */ /* 0x000fe20000724270 */
[----:B------:R-:W-:Y:S02]  /*4a50*/  BSSY B1, `(.L_x_160) ;  /* 0x0000005000017945 */ /* 0x000fe40003800000 */
[----:B------:R-:W-:-:S05]  /*4a60*/  FFMA R13, R88, R153, R13 ;  /* 0x00000099580d7223 */ /* 0x000fca000000000d */
[----:B------:R0:W-:Y:S05]  /*4a70*/  @P3 STG.E desc[UR36][R4.64+0x200], R13 ;  /* 0x0002000d04003986 */ /* 0x0001ea000c101924 */
[----:B------:R-:W-:Y:S05]  /*4a80*/  @!P1 BRA `(.L_x_161) ;  /* 0x0000000000049947 */ /* 0x000fea0003800000 */
[----:B------:R0:W5:Y:S02]  /*4a90*/  LDG.E.LTC128B R19, desc[UR36][R6.64+0x204] ;  /* 0x0002042406137981 */ /* 0x000164000c1e1920 */
.L_x_161:
[----:B------:R-:W-:Y:S05]  /*4aa0*/  BSYNC B1 ;  /* 0x0000000000017941 */ /* 0x000fea0003800000 */
.L_x_160:
[----:B-----5:R-:W-:Y:S01]  /*4ab0*/  FMUL R2, R19, R152 ;  /* 0x0000009813027220 */ /* 0x020fe20000400000 */
[----:B------:R-:W-:Y:S01]  /*4ac0*/  ISETP.GT.AND P2, PT, R3, 0x8, P2 ;  /* 0x000000080300780c */ /* 0x000fe20001744270 */
[----:B------:R-:W-:Y:S02]  /*4ad0*/  BSSY B1, `(.L_x_162) ;  /* 0x0000005000017945 */ /* 0x000fe40003800000 */
[----:B------:R-:W-:-:S05]  /*4ae0*/  FFMA R89, R89, R153, R2 ;  /* 0x0000009959597223 */ /* 0x000fca0000000002 */
[----:B------:R0:W-:Y:S05]  /*4af0*/  @P1 STG.E desc[UR36][R4.64+0x204], R89 ;  /* 0x0002045904001986 */ /* 0x0001ea000c101924 */
[----:B------:R-:W-:Y:S05]  /*4b00*/  @!P2 BRA `(.L_x_163) ;  /* 0x000000000004a947 */ /* 0x000fea0003800000 */
[----:B------:R0:W5:Y:S02]  /*4b10*/  LDG.E.LTC128B R19, desc[UR36][R8.64+0x200] ;  /* 0x0002002408137981 */ /* 0x000164000c1e1920 */
.L_x_163:
[----:B------:R-:W-:Y:S05]  /*4b20*/  BSYNC B1 ;  /* 0x0000000000017941 */ /* 0x000fea0003800000 */
.L_x_162:
        /* <DEDUP_REMOVED lines=8> */
.L_x_165:
[----:B------:R-:W-:Y:S05]  /*4bb0*/  BSYNC B1 ;  /* 0x0000000000017941 */ /* 0x000fea0003800000 */
.L_x_164:
        /* <DEDUP_REMOVED lines=8> */
.L_x_167:
[----:B------:R-:W-:Y:S05]  /*4c40*/  BSYNC B1 ;  /* 0x0000000000017941 */ /* 0x000fea0003800000 */
.L_x_166:
[----:B0----5:R-:W-:Y:S01]  /*4c50*/  FMUL R13, R19, R152 ;  /* 0x00000098130d7220 */ /* 0x021fe20000400000 */
[----:B------:R-:W-:Y:S01]  /*4c60*/  ISETP.GT.AND P0, PT, R3, RZ, P2 ;  /* 0x000000ff0300720c */ /* 0x000fe20001704270 */
[----:B------:R-:W-:Y:S02]  /*4c70*/  BSSY B1, `(.L_x_168) ;  /* 0x0000005000017945 */ /* 0x000fe40003800000 */
[----:B------:R-:W-:-:S05]  /*4c80*/  FFMA R13, R92, R153, R13 ;  /* 0x000000995c0d7223 */ /* 0x000fca000000000d */
[----:B------:R0:W-:Y:S05]  /*4c90*/  @P3 STG.E desc[UR36][R4.64+0x220], R13 ;  /* 0x0002200d04003986 */ /* 0x0001ea000c101924 */
[----:B------:R-:W-:Y:S05]  /*4ca0*/  @!P0 BRA `(.L_x_169) ;  /* 0x0000000000048947 */ /* 0x000fea0003800000 */
[----:B------:R0:W5:Y:S02]  /*4cb0*/  LDG.E.LTC128B R19, desc[UR36][R6.64+0x224] ;  /* 0x0002242406137981 */ /* 0x000164000c1e1920 */
.L_x_169:
[----:B------:R-:W-:Y:S05]  /*4cc0*/  BSYNC B1 ;  /* 0x0000000000017941 */ /* 0x000fea0003800000 */
.L_x_168:
[----:B-----5:R-:W-:Y:S01]  /*4cd0*/  FMUL R2, R19, R152 ;  /* 0x0000009813027220 */ /* 0x020fe20000400000 */
[----:B------:R-:W-:Y:S01]  /*4ce0*/  ISETP.GT.AND P1, PT, R3, 0x8, P1 ;  /* 0x000000080300780c */ /* 0x000fe20000f24270 */
[----:B------:R-:W-:Y:S02]  /*4cf0*/  BSSY B1, `(.L_x_170) ;  /* 0x0000005000017945 */ /* 0x000fe40003800000 */
[----:B------:R-:W-:-:S05]  /*4d00*/  FFMA R93, R93, R153, R2 ;  /* 0x000000995d5d7223 */ /* 0x000fca0000000002 */
[----:B------:R0:W-:Y:S05]  /*4d10*/  @P0 STG.E desc[UR36][R4.64+0x224], R93 ;  /* 0x0002245d04000986 */ /* 0x0001ea000c101924 */
[----:B------:R-:W-:Y:S05]  /*4d20*/  @!P1 BRA `(.L_x_171) ;  /* 0x0000000000049947 */ /* 0x000fea0003800000 */
[----:B------:R0:W5:Y:S02]  /*4d30*/  LDG.E.LTC128B R19, desc[UR36][R8.64+0x220] ;  /* 0x0002202408137981 */ /* 0x000164000c1e1920 */
.L_x_171:
[----:B------:R-:W-:Y:S05]  /*4d40*/  BSYNC B1 ;  /* 0x0000000000017941 */ /* 0x000fea0003800000 */
.L_x_170:
        /* <DEDUP_REMOVED lines=8> */
.L_x_173:
[----:B------:R-:W-:Y:S05]  /*4dd0*/  BSYNC B1 ;  /* 0x0000000000017941 */ /* 0x000fea0003800000 */
.L_x_172:
        /* <DEDUP_REMOVED lines=8> */
.L_x_175:
[----:B------:R-:W-:Y:S05]  /*4e60*/  BSYNC B1 ;  /* 0x0000000000017941 */ /* 0x000fea0003800000 */
.L_x_174:
[----:B0----5:R-:W-:Y:S01]  /*4e70*/  FMUL R13, R19, R152 ;  /* 0x00000098130d7220 */ /* 0x021fe20000400000 */
[----:B------:R-:W-:Y:S01]  /*4e80*/  ISETP.GT.AND P2, PT, R3, RZ, P1 ;  /* 0x000000ff0300720c */ /* 0x000fe20000f44270 */
[----:B------:R-:W-:Y:S02]  /*4e90*/  BSSY B1, `(.L_x_176) ;  /* 0x0000005000017945 */ /* 0x000fe40003800000 */
[----:B------:R-:W-:-:S05]  /*4ea0*/  FFMA R13, R96, R153, R13 ;  /* 0x00000099600d7223 */ /* 0x000fca000000000d */
[----:B------:R0:W-:Y:S05]  /*4eb0*/  @P3 STG.E desc[UR36][R4.64+0x240], R13 ;  /* 0x0002400d04003986 */ /* 0x0001ea000c101924 */
[----:B------:R-:W-:Y:S05]  /*4ec0*/  @!P2 BRA `(.L_x_177) ;  /* 0x000000000004a947 */ /* 0x000fea0003800000 */
[----:B------:R0:W5:Y:S02]  /*4ed0*/  LDG.E.LTC128B R19, desc[UR36][R6.64+0x244] ;  /* 0x0002442406137981 */ /* 0x000164000c1e1920 */
.L_x_177:
[----:B------:R-:W-:Y:S05]  /*4ee0*/  BSYNC B1 ;  /* 0x0000000000017941 */ /* 0x000fea0003800000 */
.L_x_176:
[----:B-----5:R-:W-:Y:S01]  /*4ef0*/  FMUL R2, R19, R152 ;  /* 0x0000009813027220 */ /* 0x020fe20000400000 */
[----:B------:R-:W-:Y:S01]  /*4f00*/  ISETP.GT.AND P0, PT, R3, 0x8, P0 ;  /* 0x000000080300780c */ /* 0x000fe20000704270 */
[----:B------:R-:W-:Y:S02]  /*4f10*/  BSSY B1, `(.L_x_178) ;  /* 0x0000005000017945 */ /* 0x000fe40003800000 */
[----:B------:R-:W-:-:S05]  /*4f20*/  FFMA R97, R97, R153, R2 ;  /* 0x0000009961617223 */ /* 0x000fca0000000002 */
[----:B------:R0:W-:Y:S05]  /*4f30*/  @P2 STG.E desc[UR36][R4.64+0x244], R97 ;  /* 0x0002446104002986 */ /* 0x0001ea000c101924 */
[----:B------:R-:W-:Y:S05]  /*4f40*/  @!P0 BRA `(.L_x_179) ;  /* 0x0000000000048947 */ /* 0x000fea0003800000 */
[----:B------:R0:W5:Y:S02]  /*4f50*/  LDG.E.LTC128B R19, desc[UR36][R8.64+0x240] ;  /* 0x0002402408137981 */ /* 0x000164000c1e1920 */
.L_x_179:
[----:B------:R-:W-:Y:S05]  /*4f60*/  BSYNC B1 ;  /* 0x0000000000017941 */ /* 0x000fea0003800000 */
.L_x_178:
        /* <DEDUP_REMOVED lines=8> */
.L_x_181:
[----:B------:R-:W-:Y:S05]  /*4ff0*/  BSYNC B1 ;  /* 0x0000000000017941 */ /* 0x000fea0003800000 */
.L_x_180:
        /* <DEDUP_REMOVED lines=8> */
.L_x_183:
[----:B------:R-:W-:Y:S05]  /*5080*/  BSYNC B1 ;  /* 0x0000000000017941 */ /* 0x000fea0003800000 */
.L_x_182:
[----:B0----5:R-:W-:Y:S01]  /*5090*/  FMUL R13, R19, R152 ;  /* 0x00000098130d7220 */ /* 0x021fe20000400000 */
[----:B------:R-:W-:Y:S01]  /*50a0*/  ISETP.GT.AND P1, PT, R3, RZ, P0 ;  /* 0x000000ff0300720c */ /* 0x000fe20000724270 */
[----:B------:R-:W-:Y:S02]  /*50b0*/  BSSY B1, `(.L_x_184) ;  /* 0x0000005000017945 */ /* 0x000fe40003800000 */
[----:B------:R-:W-:-:S05]  /*50c0*/  FFMA R13, R100, R153, R13 ;  /* 0x00000099640d7223 */ /* 0x000fca000000000d */
[----:B------:R0:W-:Y:S05]  /*50d0*/  @P3 STG.E desc[UR36][R4.64+0x260], R13 ;  /* 0x0002600d04003986 */ /* 0x0001ea000c101924 */
[----:B------:R-:W-:Y:S05]  /*50e0*/  @!P1 BRA `(.L_x_185) ;  /* 0x0000000000049947 */ /* 0x000fea0003800000 */
[----:B------:R0:W5:Y:S02]  /*50f0*/  LDG.E.LTC128B R19, desc[UR36][R6.64+0x264] ;  /* 0x0002642406137981 */ /* 0x000164000c1e1920 */
.L_x_185:
[----:B------:R-:W-:Y:S05]  /*5100*/  BSYNC B1 ;  /* 0x0000000000017941 */ /* 0x000fea0003800000 */
.L_x_184:
[----:B-----5:R-:W-:Y:S01]  /*5110*/  FMUL R2, R19, R152 ;  /* 0x0000009813027220 */ /* 0x020fe20000400000 */
[----:B------:R-:W-:Y:S01]  /*5120*/  ISETP.GT.AND P2, PT, R3, 0x8, P2 ;  /* 0x000000080300780c */ /* 0x000fe20001744270 */
[----:B------:R-:W-:Y:S02]  /*5130*/  BSSY B1, `(.L_x_186) ;  /* 0x0000005000017945 */ /* 0x000fe40003800000 */
[----:B------:R-:W-:-:S05]  /*5140*/  FFMA R101, R101, R153, R2 ;  /* 0x0000009965657223 */ /* 0x000fca0000000002 */
[----:B------:R0:W-:Y:S05]  /*5150*/  @P1 STG.E desc[UR36][R4.64+0x264], R101 ;  /* 0x0002646504001986 */ /* 0x0001ea000c101924 */
[----:B------:R-:W-:Y:S05]  /*5160*/  @!P2 BRA `(.L_x_187) ;  /* 0x000000000004a947 */ /* 0x000fea0003800000 */
[----:B------:R0:W5:Y:S02]  /*5170*/  LDG.E.LTC128B R19, desc[UR36][R8.64+0x260] ;  /* 0x0002602408137981 */ /* 0x000164000c1e1920 */
.L_x_187:
[----:B------:R-:W-:Y:S05]  /*5180*/  BSYNC B1 ;  /* 0x0000000000017941 */ /* 0x000fea0003800000 */
.L_x_186:
        /* <DEDUP_REMOVED lines=8> */
.L_x_189:
[----:B------:R-:W-:Y:S05]  /*5210*/  BSYNC B1 ;  /* 0x0000000000017941 */ /* 0x000fea0003800000 */
.L_x_188:
        /* <DEDUP_REMOVED lines=8> */
.L_x_191:
[----:B------:R-:W-:Y:S05]  /*52a0*/  BSYNC B1 ;  /* 0x0000000000017941 */ /* 0x000fea0003800000 */
.L_x_190:
[----:B0----5:R-:W-:Y:S01]  /*52b0*/  FMUL R13, R19, R152 ;  /* 0x00000098130d7220 */ /* 0x021fe20000400000 */
[----:B------:R-:W-:Y:S01]  /*52c0*/  ISETP.GT.AND P0, PT, R3, RZ, P2 ;  /* 0x000000ff0300720c */ /* 0x000fe20001704270 */
[----:B------:R-:W-:Y:S02]  /*52d0*/  BSSY B1, `(.L_x_192) ;  /* 0x0000005000017945 */ /* 0x000fe40003800000 */
[----:B------:R-:W-:-:S05]  /*52e0*/  FFMA R13, R104, R153, R13 ;  /* 0x00000099680d7223 */ /* 0x000fca000000000d */
[----:B------:R0:W-:Y:S05]  /*52f0*/  @P3 STG.E desc[UR36][R4.64+0x280], R13 ;  /* 0x0002800d04003986 */ /* 0x0001ea000c101924 */
[----:B------:R-:W-:Y:S05]  /*5300*/  @!P0 BRA `(.L_x_193) ;  /* 0x0000000000048947 */ /* 0x000fea0003800000 */
[----:B------:R0:W5:Y:S02]  /*5310*/  LDG.E.LTC128B R19, desc[UR36][R6.64+0x284] ;  /* 0x0002842406137981 */ /* 0x000164000c1e1920 */
.L_x_193:
[----:B------:R-:W-:Y:S05]  /*5320*/  BSYNC B1 ;  /* 0x0000000000017941 */ /* 0x000fea0003800000 */
.L_x_192:
[----:B-----5:R-:W-:Y:S01]  /*5330*/  FMUL R2, R19, R152 ;  /* 0x0000009813027220 */ /* 0x020fe20000400000 */
[----:B------:R-:W-:Y:S01]  /*5340*/  ISETP.GT.AND P1, PT, R3, 0x8, P1 ;  /* 0x000000080300780c */ /* 0x000fe20000f24270 */
[----:B------:R-:W-:Y:S02]  /*5350*/  BSSY B1, `(.L_x_194) ;  /* 0x0000005000017945 */ /* 0x000fe40003800000 */
[----:B------:R-:W-:-:S05]  /*5360*/  FFMA R105, R105, R153, R2 ;  /* 0x0000009969697223 */ /* 0x000fca0000000002 */
[----:B------:R0:W-:Y:S05]  /*5370*/  @P0 STG.E desc[UR36][R4.64+0x284], R105 ;  /* 0x0002846904000986 */ /* 0x0001ea000c101924 */
[----:B------:R-:W-:Y:S05]  /*5380*/  @!P1 BRA `(.L_x_195) ;  /* 0x0000000000049947 */ /* 0x000fea0003800000 */
[----:B------:R0:W5:Y:S02]  /*5390*/  LDG.E.LTC128B R19, desc[UR36][R8.64+0x280] ;  /* 0x0002802408137981 */ /* 0x000164000c1e1920 */
.L_x_195:
[----:B------:R-:W-:Y:S05]  /*53a0*/  BSYNC B1 ;  /* 0x0000000000017941 */ /* 0x000fea0003800000 */
.L_x_194:
        /* <DEDUP_REMOVED lines=8> */
.L_x_197:
[----:B------:R-:W-:Y:S05]  /*5430*/  BSYNC B1 ;  /* 0x0000000000017941 */ /* 0x000fea0003800000 */
.L_x_196:
        /* <DEDUP_REMOVED lines=8> */
.L_x_199:
[----:B------:R-:W-:Y:S05]  /*54c0*/  BSYNC B1 ;  /* 0x0000000000017941 */ /* 0x000fea0003800000 */
.L_x_198:
[----:B0----5:R-:W-:Y:S01]  /*54d0*/  FMUL R13, R19, R152 ;  /* 0x00000098130d7220 */ /* 0x021fe20000400000 */
[----:B------:R-:W-:Y:S01]  /*54e0*/  ISETP.GT.AND P2, PT, R3, RZ, P1 ;  /* 0x000000ff0300720c */ /* 0x000fe20000f44270 */
[----:B------:R-:W-:Y:S02]  /*54f0*/  BSSY B1, `(.L_x_200) ;  /* 0x0000005000017945 */ /* 0x000fe40003800000 */
[----:B------:R-:W-:-:S05]  /*5500*/  FFMA R13, R108, R153, R13 ;  /* 0x000000996c0d7223 */ /* 0x000fca000000000d */
[----:B------:R0:W-:Y:S05]  /*5510*/  @P3 STG.E desc[UR36][R4.64+0x2a0], R13 ;  /* 0x0002a00d04003986 */ /* 0x0001ea000c101924 */
[----:B------:R-:W-:Y:S05]  /*5520*/  @!P2 BRA `(.L_x_201) ;  /* 0x000000000004a947 */ /* 0x000fea0003800000 */
[----:B------:R0:W5:Y:S02]  /*5530*/  LDG.E.LTC128B R19, desc[UR36][R6.64+0x2a4] ;  /* 0x0002a42406137981 */ /* 0x000164000c1e1920 */
.L_x_201:
[----:B------:R-:W-:Y:S05]  /*5540*/  BSYNC B1 ;  /* 0x0000000000017941 */ /* 0x000fea0003800000 */
.L_x_200:
[----:B-----5:R-:W-:Y:S01]  /*5550*/  FMUL R2, R19, R152 ;  /* 0x0000009813027220 */ /* 0x020fe20000400000 */
[----:B------:R-:W-:Y:S01]  /*5560*/  ISETP.GT.AND P0, PT, R3, 0x8, P0 ;  /* 0x000000080300780c */ /* 0x000fe20000704270 */
[----:B------:R-:W-:Y:S02]  /*5570*/  BSSY B1, `(.L_x_202) ;  /* 0x0000005000017945 */ /* 0x000fe40003800000 */
[----:B------:R-:W-:-:S05]  /*5580*/  FFMA R109, R109, R153, R2 ;  /* 0x000000996d6d7223 */ /* 0x000fca0000000002 */
[----:B------:R0:W-:Y:S05]  /*5590*/  @P2 STG.E desc[UR36][R4.64+0x2a4], R109 ;  /* 0x0002a46d04002986 */ /* 0x0001ea000c101924 */
[----:B------:R-:W-:Y:S05]  /*55a0*/  @!P0 BRA `(.L_x_203) ;  /* 0x0000000000048947 */ /* 0x000fea0003800000 */
[----:B------:R0:W5:Y:S02]  /*55b0*/  LDG.E.LTC128B R19, desc[UR36][R8.64+0x2a0] ;  /* 0x0002a02408137981 */ /* 0x000164000c1e1920 */
.L_x_203:
[----:B------:R-:W-:Y:S05]  /*55c0*/  BSYNC B1 ;  /* 0x0000000000017941 */ /* 0x000fea0003800000 */
.L_x_202:
        /* <DEDUP_REMOVED lines=8> */
.L_x_205:
[----:B------:R-:W-:Y:S05]  /*5650*/  BSYNC B1 ;  /* 0x0000000000017941 */ /* 0x000fea0003800000 */
.L_x_204:
        /* <DEDUP_REMOVED lines=8> */
.L_x_207:
[----:B------:R-:W-:Y:S05]  /*56e0*/  BSYNC B1 ;  /* 0x0000000000017941 */ /* 0x000fea0003800000 */
.L_x_206:
[----:B0----5:R-:W-:Y:S01]  /*56f0*/  FMUL R13, R19, R152 ;  /* 0x00000098130d7220 */ /* 0x021fe20000400000 */
[----:B------:R-:W-:Y:S01]  /*5700*/  ISETP.GT.AND P1, PT, R3, RZ, P0 ;  /* 0x000000ff0300720c */ /* 0x000fe20000724270 */
[----:B------:R-:W-:Y:S02]  /*5710*/  BSSY B1, `(.L_x_208) ;  /* 0x0000005000017945 */ /* 0x000fe40003800000 */
[----:B------:R-:W-:-:S05]  /*5720*/  FFMA R13, R112, R153, R13 ;  /* 0x00000099700d7223 */ /* 0x000fca000000000d */
[----:B------:R0:W-:Y:S05]  /*5730*/  @P3 STG.E desc[UR36][R4.64+0x2c0], R13 ;  /* 0x0002c00d04003986 */ /* 0x0001ea000c101924 */
[----:B------:R-:W-:Y:S05]  /*5740*/  @!P1 BRA `(.L_x_209) ;  /* 0x0000000000049947 */ /* 0x000fea0003800000 */
[----:B------:R0:W5:Y:S02]  /*5750*/  LDG.E.LTC128B R19, desc[UR36][R6.64+0x2c4] ;  /* 0x0002c42406137981 */ /* 0x000164000c1e1920 */
.L_x_209:
[----:B------:R-:W-:Y:S05]  /*5760*/  BSYNC B1 ;  /* 0x0000000000017941 */ /* 0x000fea0003800000 */
.L_x_208:
[----:B-----5:R-:W-:Y:S01]  /*5770*/  FMUL R2, R19, R152 ;  /* 0x0000009813027220 */ /* 0x020fe20000400000 */
[----:B------:R-:W-:Y:S01]  /*5780*/  ISETP.GT.AND P2, PT, R3, 0x8, P2 ;  /* 0x000000080300780c */ /* 0x000fe20001744270 */
[----:B------:R-:W-:Y:S02]  /*5790*/  BSSY B1, `(.L_x_210) ;  /* 0x0000005000017945 */ /* 0x000fe40003800000 */
[----:B------:R-:W-:-:S05]  /*57a0*/  FFMA R113, R113, R153, R2 ;  /* 0x0000009971717223 */ /* 0x000fca0000000002 */
[----:B------:R0:W-:Y:S05]  /*57b0*/  @P1 STG.E desc[UR36][R4.64+0x2c4], R113 ;  /* 0x0002c47104001986 */ /* 0x0001ea000c101924 */
[----:B------:R-:W-:Y:S05]  /*57c0*/  @!P2 BRA `(.L_x_211) ;  /* 0x000000000004a947 */ /* 0x000fea0003800000 */
[----:B------:R0:W5:Y:S02]  /*57d0*/  LDG.E.LTC128B R19, desc[UR36][R8.64+0x2c0] ;  /* 0x0002c02408137981 */ /* 0x000164000c1e1920 */
.L_x_211:
[----:B------:R-:W-:Y:S05]  /*57e0*/  BSYNC B1 ;  /* 0x0000000000017941 */ /* 0x000fea0003800000 */
.L_x_210:
        /* <DEDUP_REMOVED lines=8> */
.L_x_213:
[----:B------:R-:W-:Y:S05]  /*5870*/  BSYNC B1 ;  /* 0x0000000000017941 */ /* 0x000fea0003800000 */
.L_x_212:
        /* <DEDUP_REMOVED lines=8> */
.L_x_215:
[----:B------:R-:W-:Y:S05]  /*5900*/  BSYNC B1 ;  /* 0x0000000000017941 */ /* 0x000fea0003800000 */
.L_x_214:
[----:B0----5:R-:W-:Y:S01]  /*5910*/  FMUL R13, R19, R152 ;  /* 0x00000098130d7220 */ /* 0x021fe20000400000 */
[----:B------:R-:W-:Y:S01]  /*5920*/  ISETP.GT.AND P0, PT, R3, RZ, P2 ;  /* 0x000000ff0300720c */ /* 0x000fe20001704270 */
[----:B------:R-:W-:Y:S02]  /*5930*/  BSSY B1, `(.L_x_216) ;  /* 0x0000005000017945 */ /* 0x000fe40003800000 */
[----:B------:R-:W-:-:S05]  /*5940*/  FFMA R13, R116, R153, R13 ;  /* 0x00000099740d7223 */ /* 0x000fca000000000d */
[----:B------:R0:W-:Y:S05]  /*5950*/  @P3 STG.E desc[UR36][R4.64+0x2e0], R13 ;  /* 0x0002e00d04003986 */ /* 0x0001ea000c101924 */
[----:B------:R-:W-:Y:S05]  /*5960*/  @!P0 BRA `(.L_x_217) ;  /* 0x0000000000048947 */ /* 0x000fea0003800000 */
[----:B------:R0:W5:Y:S02]  /*5970*/  LDG.E.LTC128B R19, desc[UR36][R6.64+0x2e4] ;  /* 0x0002e42406137981 */ /* 0x000164000c1e1920 */
.L_x_217:
[----:B------:R-:W-:Y:S05]  /*5980*/  BSYNC B1 ;  /* 0x0000000000017941 */ /* 0x000fea0003800000 */
.L_x_216:
[----:B-----5:R-:W-:Y:S01]  /*5990*/  FMUL R2, R19, R152 ;  /* 0x0000009813027220 */ /* 0x020fe20000400000 */
[----:B------:R-:W-:Y:S01]  /*59a0*/  ISETP.GT.AND P1, PT, R3, 0x8, P1 ;  /* 0x000000080300780c */ /* 0x000fe20000f24270 */
[----:B------:R-:W-:Y:S02]  /*59b0*/  BSSY B1, `(.L_x_218) ;  /* 0x0000005000017945 */ /* 0x000fe40003800000 */
[----:B------:R-:W-:-:S05]  /*59c0*/  FFMA R117, R117, R153, R2 ;  /* 0x0000009975757223 */ /* 0x000fca0000000002 */
[----:B------:R0:W-:Y:S05]  /*59d0*/  @P0 STG.E desc[UR36][R4.64+0x2e4], R117 ;  /* 0x0002e47504000986 */ /* 0x0001ea000c101924 */
[----:B------:R-:W-:Y:S05]  /*59e0*/  @!P1 BRA `(.L_x_219) ;  /* 0x0000000000049947 */ /* 0x000fea0003800000 */
[----:B------:R0:W5:Y:S02]  /*59f0*/  LDG.E.LTC128B R19, desc[UR36][R8.64+0x2e0] ;  /* 0x0002e02408137981 */ /* 0x000164000c1e1920 */
.L_x_219:
[----:B------:R-:W-:Y:S05]  /*5a00*/  BSYNC B1 ;  /* 0x0000000000017941 */ /* 0x000fea0003800000 */
.L_x_218:
        /* <DEDUP_REMOVED lines=8> */
.L_x_221:
[----:B------:R-:W-:Y:S05]  /*5a90*/  BSYNC B1 ;  /* 0x0000000000017941 */ /* 0x000fea0003800000 */
.L_x_220:
        /* <DEDUP_REMOVED lines=8> */
.L_x_223:
[----:B------:R-:W-:Y:S05]  /*5b20*/  BSYNC B1 ;  /* 0x0000000000017941 */ /* 0x000fea0003800000 */
.L_x_222:
[----:B0----5:R-:W-:Y:S01]  /*5b30*/  FMUL R13, R19, R152 ;  /* 0x00000098130d7220 */ /* 0x021fe20000400000 */
[----:B------:R-:W-:Y:S01]  /*5b40*/  ISETP.GT.AND P2, PT, R3, RZ, P1 ;  /* 0x000000ff0300720c */ /* 0x000fe20000f44270 */
[----:B------:R-:W-:Y:S02]  /*5b50*/  BSSY B1, `(.L_x_224) ;  /* 0x0000005000017945 */ /* 0x000fe40003800000 */
[----:B------:R-:W-:-:S05]  /*5b60*/  FFMA R13, R120, R153, R13 ;  /* 0x00000099780d7223 */ /* 0x000fca000000000d */
[----:B------:R0:W-:Y:S05]  /*5b70*/  @P3 STG.E desc[UR36][R4.64+0x300], R13 ;  /* 0x0003000d04003986 */ /* 0x0001ea000c101924 */
[----:B------:R-:W-:Y:S05]  /*5b80*/  @!P2 BRA `(.L_x_225) ;  /* 0x000000000004a947 */ /* 0x000fea0003800000 */
[----:B------:R0:W5:Y:S02]  /*5b90*/  LDG.E.LTC128B R19, desc[UR36][R6.64+0x304] ;  /* 0x0003042406137981 */ /* 0x000164000c1e1920 */
.L_x_225:
[----:B------:R-:W-:Y:S05]  /*5ba0*/  BSYNC B1 ;  /* 0x0000000000017941 */ /* 0x000fea0003800000 */
.L_x_224:
[----:B-----5:R-:W-:Y:S01]  /*5bb0*/  FMUL R2, R19, R152 ;  /* 0x0000009813027220 */ /* 0x020fe20000400000 */
[----:B------:R-:W-:Y:S01]  /*5bc0*/  ISETP.GT.AND P0, PT, R3, 0x8, P0 ;  /* 0x000000080300780c */ /* 0x000fe20000704270 */
[----:B------:R-:W-:Y:S02]  /*5bd0*/  BSSY B1, `(.L_x_226) ;  /* 0x0000005000017945 */ /* 0x000fe40003800000 */
[----:B------:R-:W-:-:S05]  /*5be0*/  FFMA R121, R121, R153, R2 ;  /* 0x0000009979797223 */ /* 0x000fca0000000002 */
[----:B------:R0:W-:Y:S05]  /*5bf0*/  @P2 STG.E desc[UR36][R4.64+0x304], R121 ;  /* 0x0003047904002986 */ /* 0x0001ea000c101924 */
[----:B------:R-:W-:Y:S05]  /*5c00*/  @!P0 BRA `(.L_x_227) ;  /* 0x0000000000048947 */ /* 0x000fea0003800000 */
[----:B------:R0:W5:Y:S02]  /*5c10*/  LDG.E.LTC128B R19, desc[UR36][R8.64+0x300] ;  /* 0x0003002408137981 */ /* 0x000164000c1e1920 */
.L_x_227:
[----:B------:R-:W-:Y:S05]  /*5c20*/  BSYNC B1 ;  /* 0x0000000000017941 */ /* 0x000fea0003800000 */
.L_x_226:
        /* <DEDUP_REMOVED lines=8> */
.L_x_229:
[----:B------:R-:W-:Y:S05]  /*5cb0*/  BSYNC B1 ;  /* 0x0000000000017941 */ /* 0x000fea0003800000 */
.L_x_228:
        /* <DEDUP_REMOVED lines=8> */
.L_x_231:
[----:B------:R-:W-:Y:S05]  /*5d40*/  BSYNC B1 ;  /* 0x0000000000017941 */ /* 0x000fea0003800000 */
.L_x_230:
[----:B0----5:R-:W-:Y:S01]  /*5d50*/  FMUL R13, R19, R152 ;  /* 0x00000098130d7220 */ /* 0x021fe20000400000 */
[----:B------:R-:W-:Y:S01]  /*5d60*/  ISETP.GT.AND P1, PT, R3, RZ, P0 ;  /* 0x000000ff0300720c */ /* 0x000fe20000724270 */
[----:B------:R-:W-:Y:S02]  /*5d70*/  BSSY B1, `(.L_x_232) ;  /* 0x0000005000017945 */ /* 0x000fe40003800000 */
[----:B------:R-:W-:-:S05]  /*5d80*/  FFMA R13, R124, R153, R13 ;  /* 0x000000997c0d7223 */ /* 0x000fca000000000d */
[----:B------:R0:W-:Y:S05]  /*5d90*/  @P3 STG.E desc[UR36][R4.64+0x320], R13 ;  /* 0x0003200d04003986 */ /* 0x0001ea000c101924 */
[----:B------:R-:W-:Y:S05]  /*5da0*/  @!P1 BRA `(.L_x_233) ;  /* 0x0000000000049947 */ /* 0x000fea0003800000 */
[----:B------:R0:W5:Y:S02]  /*5db0*/  LDG.E.LTC128B R19, desc[UR36][R6.64+0x324] ;  /* 0x0003242406137981 */ /* 0x000164000c1e1920 */
.L_x_233:
[----:B------:R-:W-:Y:S05]  /*5dc0*/  BSYNC B1 ;  /* 0x0000000000017941 */ /* 0x000fea0003800000 */
.L_x_232:
[----:B-----5:R-:W-:Y:S01]  /*5dd0*/  FMUL R2, R19, R152 ;  /* 0x0000009813027220 */ /* 0x020fe20000400000 */
[----:B------:R-:W-:Y:S01]  /*5de0*/  ISETP.GT.AND P2, PT, R3, 0x8, P2 ;  /* 0x000000080300780c */ /* 0x000fe20001744270 */
[----:B------:R-:W-:Y:S02]  /*5df0*/  BSSY B1, `(.L_x_234) ;  /* 0x0000005000017945 */ /* 0x000fe40003800000 */
[----:B------:R-:W-:-:S05]  /*5e00*/  FFMA R125, R125, R153, R2 ;  /* 0x000000997d7d7223 */ /* 0x000fca0000000002 */
[----:B------:R0:W-:Y:S05]  /*5e10*/  @P1 STG.E desc[UR36][R4.64+0x324], R125 ;  /* 0x0003247d04001986 */ /* 0x0001ea000c101924 */
[----:B------:R-:W-:Y:S05]  /*5e20*/  @!P2 BRA `(.L_x_235) ;  /* 0x000000000004a947 */ /* 0x000fea0003800000 */
[----:B------:R0:W5:Y:S02]  /*5e30*/  LDG.E.LTC128B R19, desc[UR36][R8.64+0x320] ;  /* 0x0003202408137981 */ /* 0x000164000c1e1920 */
.L_x_235:
[----:B------:R-:W-:Y:S05]  /*5e40*/  BSYNC B1 ;  /* 0x0000000000017941 */ /* 0x000fea0003800000 */
.L_x_234:
        /* <DEDUP_REMOVED lines=8> */
.L_x_237:
[----:B------:R-:W-:Y:S05]  /*5ed0*/  BSYNC B1 ;  /* 0x0000000000017941 */ /* 0x000fea0003800000 */
.L_x_236:
        /* <DEDUP_REMOVED lines=8> */
.L_x_239:
[----:B------:R-:W-:Y:S05]  /*5f60*/  BSYNC B1 ;  /* 0x0000000000017941 */ /* 0x000fea0003800000 */
.L_x_238:
[----:B0----5:R-:W-:Y:S01]  /*5f70*/  FMUL R13, R19, R152 ;  /* 0x00000098130d7220 */ /* 0x021fe20000400000 */
[----:B------:R-:W-:Y:S01]  /*5f80*/  ISETP.GT.AND P0, PT, R3, RZ, P2 ;  /* 0x000000ff0300720c */ /* 0x000fe20001704270 */
[----:B------:R-:W-:Y:S02]  /*5f90*/  BSSY B1, `(.L_x_240) ;  /* 0x0000005000017945 */ /* 0x000fe40003800000 */
[----:B------:R-:W-:-:S05]  /*5fa0*/  FFMA R13, R128, R153, R13 ;  /* 0x00000099800d7223 */ /* 0x000fca000000000d */
[----:B------:R0:W-:Y:S05]  /*5fb0*/  @P3 STG.E desc[UR36][R4.64+0x340], R13 ;  /* 0x0003400d04003986 */ /* 0x0001ea000c101924 */
[----:B------:R-:W-:Y:S05]  /*5fc0*/  @!P0 BRA `(.L_x_241) ;  /* 0x0000000000048947 */ /* 0x000fea0003800000 */
[----:B------:R0:W5:Y:S02]  /*5fd0*/  LDG.E.LTC128B R19, desc[UR36][R6.64+0x344] ;  /* 0x0003442406137981 */ /* 0x000164000c1e1920 */
.L_x_241:
[----:B------:R-:W-:Y:S05]  /*5fe0*/  BSYNC B1 ;  /* 0x0000000000017941 */ /* 0x000fea0003800000 */
.L_x_240:
[----:B-----5:R-:W-:Y:S01]  /*5ff0*/  FMUL R2, R19, R152 ;  /* 0x0000009813027220 */ /* 0x020fe20000400000 */
[----:B------:R-:W-:Y:S01]  /*6000*/  ISETP.GT.AND P1, PT, R3, 0x8, P1 ;  /* 0x000000080300780c */ /* 0x000fe20000f24270 */
[----:B------:R-:W-:Y:S02]  /*6010*/  BSSY B1, `(.L_x_242) ;  /* 0x0000005000017945 */ /* 0x000fe40003800000 */
[----:B------:R-:W-:-:S05]  /*6020*/  FFMA R129, R129, R153, R2 ;  /* 0x0000009981817223 */ /* 0x000fca0000000002 */
[----:B------:R0:W-:Y:S05]  /*6030*/  @P0 STG.E desc[UR36][R4.64+0x344], R129 ;  /* 0x0003448104000986 */ /* 0x0001ea000c101924 */
[----:B------:R-:W-:Y:S05]  /*6040*/  @!P1 BRA `(.L_x_243) ;  /* 0x0000000000049947 */ /* 0x000fea0003800000 */
[----:B------:R0:W5:Y:S02]  /*6050*/  LDG.E.LTC128B R19, desc[UR36][R8.64+0x340] ;  /* 0x0003402408137981 */ /* 0x000164000c1e1920 */
.L_x_243:
[----:B------:R-:W-:Y:S05]  /*6060*/  BSYNC B1 ;  /* 0x0000000000017941 */ /* 0x000fea0003800000 */
.L_x_242:
        /* <DEDUP_REMOVED lines=8> */
.L_x_245:
[----:B------:R-:W-:Y:S05]  /*60f0*/  BSYNC B1 ;  /* 0x0000000000017941 */ /* 0x000fea0003800000 */
.L_x_244:
        /* <DEDUP_REMOVED lines=8> */
.L_x_247:
[----:B------:R-:W-:Y:S05]  /*6180*/  BSYNC B1 ;  /* 0x0000000000017941 */ /* 0x000fea0003800000 */
.L_x_246:
[----:B0----5:R-:W-:Y:S01]  /*6190*/  FMUL R13, R19, R152 ;  /* 0x00000098130d7220 */ /* 0x021fe20000400000 */
[----:B------:R-:W-:Y:S01]  /*61a0*/  ISETP.GT.AND P2, PT, R3, RZ, P1 ;  /* 0x000000ff0300720c */ /* 0x000fe20000f44270 */
[----:B------:R-:W-:Y:S02]  /*61b0*/  BSSY B1, `(.L_x_248) ;  /* 0x0000005000017945 */ /* 0x000fe40003800000 */
[----:B------:R-:W-:-:S05]  /*61c0*/  FFMA R13, R132, R153, R13 ;  /* 0x00000099840d7223 */ /* 0x000fca000000000d */
[----:B------:R0:W-:Y:S05]  /*61d0*/  @P3 STG.E desc[UR36][R4.64+0x360], R13 ;  /* 0x0003600d04003986 */ /* 0x0001ea000c101924 */
[----:B------:R-:W-:Y:S05]  /*61e0*/  @!P2 BRA `(.L_x_249) ;  /* 0x000000000004a947 */ /* 0x000fea0003800000 */
[----:B------:R0:W5:Y:S02]  /*61f0*/  LDG.E.LTC128B R19, desc[UR36][R6.64+0x364] ;  /* 0x0003642406137981 */ /* 0x000164000c1e1920 */
.L_x_249:
[----:B------:R-:W-:Y:S05]  /*6200*/  BSYNC B1 ;  /* 0x0000000000017941 */ /* 0x000fea0003800000 */
.L_x_248:
[----:B-----5:R-:W-:Y:S01]  /*6210*/  FMUL R2, R19, R152 ;  /* 0x0000009813027220 */ /* 0x020fe20000400000 */
[----:B------:R-:W-:Y:S01]  /*6220*/  ISETP.GT.AND P0, PT, R3, 0x8, P0 ;  /* 0x000000080300780c */ /* 0x000fe20000704270 */
[----:B------:R-:W-:Y:S02]  /*6230*/  BSSY B1, `(.L_x_250) ;  /* 0x0000005000017945 */ /* 0x000fe40003800000 */
[----:B------:R-:W-:-:S05]  /*6240*/  FFMA R133, R133, R153, R2 ;  /* 0x0000009985857223 */ /* 0x000fca0000000002 */
[----:B------:R0:W-:Y:S05]  /*6250*/  @P2 STG.E desc[UR36][R4.64+0x364], R133 ;  /* 0x0003648504002986 */ /* 0x0001ea000c101924 */
[----:B------:R-:W-:Y:S05]  /*6260*/  @!P0 BRA `(.L_x_251) ;  /* 0x0000000000048947 */ /* 0x000fea0003800000 */
[----:B------:R0:W5:Y:S02]  /*6270*/  LDG.E.LTC128B R19, desc[UR36][R8.64+0x360] ;  /* 0x0003602408137981 */ /* 0x000164000c1e1920 */
.L_x_251:
[----:B------:R-:W-:Y:S05]  /*6280*/  BSYNC B1 ;  /* 0x0000000000017941 */ /* 0x000fea0003800000 */
.L_x_250:
        /* <DEDUP_REMOVED lines=8> */
.L_x_253:
[----:B------:R-:W-:Y:S05]  /*6310*/  BSYNC B1 ;  /* 0x0000000000017941 */ /* 0x000fea0003800000 */
.L_x_252:
        /* <DEDUP_REMOVED lines=8> */
.L_x_255:
[----:B------:R-:W-:Y:S05]  /*63a0*/  BSYNC B1 ;  /* 0x0000000000017941 */ /* 0x000fea0003800000 */
.L_x_254:
[----:B0----5:R-:W-:Y:S01]  /*63b0*/  FMUL R13, R19, R152 ;  /* 0x00000098130d7220 */ /* 0x021fe20000400000 */
[----:B------:R-:W-:Y:S01]  /*63c0*/  ISETP.GT.AND P1, PT, R3, RZ, P0 ;  /* 0x000000ff0300720c */ /* 0x000fe20000724270 */
[----:B------:R-:W-:Y:S02]  /*63d0*/  BSSY B1, `(.L_x_256) ;  /* 0x0000005000017945 */ /* 0x000fe40003800000 */
[----:B------:R-:W-:-:S05]  /*63e0*/  FFMA R13, R136, R153, R13 ;  /* 0x00000099880d7223 */ /* 0x000fca000000000d */
[----:B------:R0:W-:Y:S05]  /*63f0*/  @P3 STG.E desc[UR36][R4.64+0x380], R13 ;  /* 0x0003800d04003986 */ /* 0x0001ea000c101924 */
[----:B------:R-:W-:Y:S05]  /*6400*/  @!P1 BRA `(.L_x_257) ;  /* 0x0000000000049947 */ /* 0x000fea0003800000 */
[----:B------:R0:W5:Y:S02]  /*6410*/  LDG.E.LTC128B R19, desc[UR36][R6.64+0x384] ;  /* 0x0003842406137981 */ /* 0x000164000c1e1920 */
.L_x_257:
[----:B------:R-:W-:Y:S05]  /*6420*/  BSYNC B1 ;  /* 0x0000000000017941 */ /* 0x000fea0003800000 */
.L_x_256:
[----:B-----5:R-:W-:Y:S01]  /*6430*/  FMUL R2, R19, R152 ;  /* 0x0000009813027220 */ /* 0x020fe20000400000 */
[----:B------:R-:W-:Y:S01]  /*6440*/  ISETP.GT.AND P2, PT, R3, 0x8, P2 ;  /* 0x000000080300780c */ /* 0x000fe20001744270 */
[----:B------:R-:W-:Y:S02]  /*6450*/  BSSY B1, `(.L_x_258) ;  /* 0x0000005000017945 */ /* 0x000fe40003800000 */
[----:B------:R-:W-:-:S05]  /*6460*/  FFMA R137, R137, R153, R2 ;  /* 0x0000009989897223 */ /* 0x000fca0000000002 */
[----:B------:R0:W-:Y:S05]  /*6470*/  @P1 STG.E desc[UR36][R4.64+0x384], R137 ;  /* 0x0003848904001986 */ /* 0x0001ea000c101924 */
[----:B------:R-:W-:Y:S05]  /*6480*/  @!P2 BRA `(.L_x_259) ;  /* 0x000000000004a947 */ /* 0x000fea0003800000 */
[----:B------:R0:W5:Y:S02]  /*6490*/  LDG.E.LTC128B R19, desc[UR36][R8.64+0x380] ;  /* 0x0003802408137981 */ /* 0x000164000c1e1920 */
.L_x_259:
[----:B------:R-:W-:Y:S05]  /*64a0*/  BSYNC B1 ;  /* 0x0000000000017941 */ /* 0x000fea0003800000 */
.L_x_258:
        /* <DEDUP_REMOVED lines=8> */
.L_x_261:
[----:B------:R-:W-:Y:S05]  /*6530*/  BSYNC B1 ;  /* 0x0000000000017941 */ /* 0x000fea0003800000 */
.L_x_260:
        /* <DEDUP_REMOVED lines=8> */
.L_x_263:
[----:B------:R-:W-:Y:S05]  /*65c0*/  BSYNC B1 ;  /* 0x0000000000017941 */ /* 0x000fea0003800000 */
.L_x_262:
[----:B0----5:R-:W-:Y:S01]  /*65d0*/  FMUL R13, R19, R152 ;  /* 0x00000098130d7220 */ /* 0x021fe20000400000 */
[----:B------:R-:W-:Y:S01]  /*65e0*/  ISETP.GT.AND P0, PT, R3, RZ, P2 ;  /* 0x000000ff0300720c */ /* 0x000fe20001704270 */
[----:B------:R-:W-:Y:S02]  /*65f0*/  BSSY B1, `(.L_x_264) ;  /* 0x0000005000017945 */ /* 0x000fe40003800000 */
[----:B------:R-:W-:-:S05]  /*6600*/  FFMA R13, R140, R153, R13 ;  /* 0x000000998c0d7223 */ /* 0x000fca000000000d */
[----:B------:R0:W-:Y:S05]  /*6610*/  @P3 STG.E desc[UR36][R4.64+0x3a0], R13 ;  /* 0x0003a00d04003986 */ /* 0x0001ea000c101924 */
[----:B------:R-:W-:Y:S05]  /*6620*/  @!P0 BRA `(.L_x_265) ;  /* 0x0000000000048947 */ /* 0x000fea0003800000 */
[----:B------:R0:W5:Y:S02]  /*6630*/  LDG.E.LTC128B R19, desc[UR36][R6.64+0x3a4] ;  /* 0x0003a42406137981 */ /* 0x000164000c1e1920 */
.L_x_265:
[----:B------:R-:W-:Y:S05]  /*6640*/  BSYNC B1 ;  /* 0x0000000000017941 */ /* 0x000fea0003800000 */
.L_x_264:
[----:B-----5:R-:W-:Y:S01]  /*6650*/  FMUL R2, R19, R152 ;  /* 0x0000009813027220 */ /* 0x020fe20000400000 */
[----:B------:R-:W-:Y:S01]  /*6660*/  ISETP.GT.AND P1, PT, R3, 0x8, P1 ;  /* 0x000000080300780c */ /* 0x000fe20000f24270 */
[----:B------:R-:W-:Y:S02]  /*6670*/  BSSY B1, `(.L_x_266) ;  /* 0x0000005000017945 */ /* 0x000fe40003800000 */
[----:B------:R-:W-:-:S05]  /*6680*/  FFMA R141, R141, R153, R2 ;  /* 0x000000998d8d7223 */ /* 0x000fca0000000002 */
[----:B------:R0:W-:Y:S05]  /*6690*/  @P0 STG.E desc[UR36][R4.64+0x3a4], R141 ;  /* 0x0003a48d04000986 */ /* 0x0001ea000c101924 */
[----:B------:R-:W-:Y:S05]  /*66a0*/  @!P1 BRA `(.L_x_267) ;  /* 0x0000000000049947 */ /* 0x000fea0003800000 */
[----:B------:R0:W5:Y:S02]  /*66b0*/  LDG.E.LTC128B R19, desc[UR36][R8.64+0x3a0] ;  /* 0x0003a02408137981 */ /* 0x000164000c1e1920 */
.L_x_267:
[----:B------:R-:W-:Y:S05]  /*66c0*/  BSYNC B1 ;  /* 0x0000000000017941 */ /* 0x000fea0003800000 */
.L_x_266:
        /* <DEDUP_REMOVED lines=8> */
.L_x_269:
[----:B------:R-:W-:Y:S05]  /*6750*/  BSYNC B1 ;  /* 0x0000000000017941 */ /* 0x000fea0003800000 */
.L_x_268:
        /* <DEDUP_REMOVED lines=8> */
.L_x_271:
[----:B------:R-:W-:Y:S05]  /*67e0*/  BSYNC B1 ;  /* 0x0000000000017941 */ /* 0x000fea0003800000 */
.L_x_270:
[----:B0----5:R-:W-:Y:S01]  /*67f0*/  FMUL R13, R19, R152 ;  /* 0x00000098130d7220 */ /* 0x021fe20000400000 */
[----:B------:R-:W-:Y:S01]  /*6800*/  ISETP.GT.AND P2, PT, R3, RZ, P1 ;  /* 0x000000ff0300720c */ /* 0x000fe20000f44270 */
[----:B------:R-:W-:Y:S02]  /*6810*/  BSSY B1, `(.L_x_272) ;  /* 0x0000005000017945 */ /* 0x000fe40003800000 */
[----:B------:R-:W-:-:S05]  /*6820*/  FFMA R13, R144, R153, R13 ;  /* 0x00000099900d7223 */ /* 0x000fca000000000d */
[----:B------:R0:W-:Y:S05]  /*6830*/  @P3 STG.E desc[UR36][R4.64+0x3c0], R13 ;  /* 0x0003c00d04003986 */ /* 0x0001ea000c101924 */
[----:B------:R-:W-:Y:S05]  /*6840*/  @!P2 BRA `(.L_x_273) ;  /* 0x000000000004a947 */ /* 0x000fea0003800000 */
[----:B------:R0:W5:Y:S02]  /*6850*/  LDG.E.LTC128B R19, desc[UR36][R6.64+0x3c4] ;  /* 0x0003c42406137981 */ /* 0x000164000c1e1920 */
.L_x_273:
[----:B------:R-:W-:Y:S05]  /*6860*/  BSYNC B1 ;  /* 0x0000000000017941 */ /* 0x000fea0003800000 */
.L_x_272:
[----:B-----5:R-:W-:Y:S01]  /*6870*/  FMUL R2, R19, R152 ;  /* 0x0000009813027220 */ /* 0x020fe20000400000 */
[----:B------:R-:W-:Y:S01]  /*6880*/  ISETP.GT.AND P0, PT, R3, 0x8, P0 ;  /* 0x000000080300780c */ /* 0x000fe20000704270 */
[----:B------:R-:W-:Y:S02]  /*6890*/  BSSY B1, `(.L_x_274) ;  /* 0x0000005000017945 */ /* 0x000fe40003800000 */
[----:B------:R-:W-:-:S05]  /*68a0*/  FFMA R145, R145, R153, R2 ;  /* 0x0000009991917223 */ /* 0x000fca0000000002 */
[----:B------:R0:W-:Y:S05]  /*68b0*/  @P2 STG.E desc[UR36][R4.64+0x3c4], R145 ;  /* 0x0003c49104002986 */ /* 0x0001ea000c101924 */
[----:B------:R-:W-:Y:S05]  /*68c0*/  @!P0 BRA `(.L_x_275) ;  /* 0x0000000000048947 */ /* 0x000fea0003800000 */
[----:B------:R0:W5:Y:S02]  /*68d0*/  LDG.E.LTC128B R19, desc[UR36][R8.64+0x3c0] ;  /* 0x0003c02408137981 */ /* 0x000164000c1e1920 */
.L_x_275:
[----:B------:R-:W-:Y:S05]  /*68e0*/  BSYNC B1 ;  /* 0x0000000000017941 */ /* 0x000fea0003800000 */
.L_x_274:
        /* <DEDUP_REMOVED lines=8> */
.L_x_277:
[----:B------:R-:W-:Y:S05]  /*6970*/  BSYNC B1 ;  /* 0x0000000000017941 */ /* 0x000fea0003800000 */
.L_x_276:
        /* <DEDUP_REMOVED lines=8> */
.L_x_279:
[----:B------:R-:W-:Y:S05]  /*6a00*/  BSYNC B1 ;  /* 0x0000000000017941 */ /* 0x000fea0003800000 */
.L_x_278:
[----:B0----5:R-:W-:Y:S01]  /*6a10*/  FMUL R13, R19, R152 ;  /* 0x00000098130d7220 */ /* 0x021fe20000400000 */
[----:B------:R-:W-:Y:S01]  /*6a20*/  ISETP.GT.AND P1, PT, R3, RZ, P0 ;  /* 0x000000ff0300720c */ /* 0x000fe20000724270 */
[----:B------:R-:W-:Y:S02]  /*6a30*/  BSSY B1, `(.L_x_280) ;  /* 0x0000005000017945 */ /* 0x000fe40003800000 */
[----:B------:R-:W-:-:S05]  /*6a40*/  FFMA R13, R148, R153, R13 ;  /* 0x00000099940d7223 */ /* 0x000fca000000000d */
[----:B------:R0:W-:Y:S05]  /*6a50*/  @P3 STG.E desc[UR36][R4.64+0x3e0], R13 ;  /* 0x0003e00d04003986 */ /* 0x0001ea000c101924 */
[----:B------:R-:W-:Y:S05]  /*6a60*/  @!P1 BRA `(.L_x_281) ;  /* 0x0000000000049947 */ /* 0x000fea0003800000 */
[----:B------:R0:W5:Y:S02]  /*6a70*/  LDG.E.LTC128B R19, desc[UR36][R6.64+0x3e4] ;  /* 0x0003e42406137981 */ /* 0x000164000c1e1920 */
.L_x_281:
[----:B------:R-:W-:Y:S05]  /*6a80*/  BSYNC B1 ;  /* 0x0000000000017941 */ /* 0x000fea0003800000 */
.L_x_280:
[----:B-----5:R-:W-:Y:S01]  /*6a90*/  FMUL R0, R19, R152 ;  /* 0x0000009813007220 */ /* 0x020fe20000400000 */
[----:B------:R-:W-:Y:S01]  /*6aa0*/  ISETP.GT.AND P2, PT, R3, 0x8, P2 ;  /* 0x000000080300780c */ /* 0x000fe20001744270 */
[----:B------:R-:W-:Y:S02]  /*6ab0*/  BSSY B1, `(.L_x_282) ;  /* 0x0000005000017945 */ /* 0x000fe40003800000 */
[----:B------:R-:W-:-:S05]  /*6ac0*/  FFMA R149, R149, R153, R0 ;  /* 0x0000009995957223 */ /* 0x000fca0000000000 */
[----:B------:R0:W-:Y:S05]  /*6ad0*/  @P1 STG.E desc[UR36][R4.64+0x3e4], R149 ;  /* 0x0003e49504001986 */ /* 0x0001ea000c101924 */
[----:B------:R-:W-:Y:S05]  /*6ae0*/  @!P2 BRA `(.L_x_283) ;  /* 0x000000000004a947 */ /* 0x000fea0003800000 */
[----:B------:R0:W5:Y:S02]  /*6af0*/  LDG.E.LTC128B R19, desc[UR36][R8.64+0x3e0] ;  /* 0x0003e02408137981 */ /* 0x000164000c1e1920 */
.L_x_283:
[----:B------:R-:W-:Y:S05]  /*6b00*/  BSYNC B1 ;  /* 0x0000000000017941 */ /* 0x000fea0003800000 */
.L_x_282:
[----:B01---5:R-:W-:Y:S01]  /*6b10*/  FMUL R5, R19, R152 ;  /* 0x0000009813057220 */ /* 0x023fe20000400000 */
[----:B------:R-:W-:Y:S01]  /*6b20*/  ISETP.GT.AND P0, PT, R3, 0x8, P0 ;  /* 0x000000080300780c */ /* 0x000fe20000704270 */
[----:B------:R-:W-:Y:S01]  /*6b30*/  @P2 IMAD.MOV.U32 R2, RZ, RZ, R10 ;  /* 0x000000ffff022224 */ /* 0x000fe200078e000a */
[----:B------:R-:W-:Y:S01]  /*6b40*/  BSSY B1, `(.L_x_284) ;  /* 0x0000006000017945 */ /* 0x000fe20003800000 */
[----:B------:R-:W-:Y:S01]  /*6b50*/  FFMA R5, R150, R153, R5 ;  /* 0x0000009996057223 */ /* 0x000fe20000000005 */
[----:B------:R-:W-:-:S05]  /*6b60*/  @P2 IMAD.MOV.U32 R3, RZ, RZ, R11 ;  /* 0x000000ffff032224 */ /* 0x000fca00078e000b */
[----:B------:R0:W-:Y:S04]  /*6b70*/  @P2 STG.E desc[UR36][R2.64+0x3e0], R5 ;  /* 0x0003e00502002986 */ /* 0x0001e8000c101924 */
[----:B------:R-:W-:Y:S05]  /*6b80*/  @!P0 BRA `(.L_x_285) ;  /* 0x0000000000048947 */ /* 0x000fea0003800000 */
[----:B------:R1:W5:Y:S02]  /*6b90*/  LDG.E.LTC128B R19, desc[UR36][R8.64+0x3e4] ;  /* 0x0003e42408137981 */ /* 0x000364000c1e1920 */
.L_x_285:
[----:B------:R-:W-:Y:S05]  /*6ba0*/  BSYNC B1 ;  /* 0x0000000000017941 */ /* 0x000fea0003800000 */
.L_x_284:
[----:B-----5:R-:W-:-:S04]  /*6bb0*/  FMUL R0, R19, R152 ;  /* 0x0000009813007220 */ /* 0x020fc80000400000 */
[----:B------:R-:W-:Y:S01]  /*6bc0*/  FFMA R151, R151, R153, R0 ;  /* 0x0000009997977223 */ /* 0x000fe20000000000 */
[----:B------:R-:W-:Y:S06]  /*6bd0*/  @!P0 BRA `(.L_x_286) ;  /* 0x0000001c00388947 */ /* 0x000fec0003800000 */
[----:B------:R0:W-:Y:S01]  /*6be0*/  STG.E desc[UR36][R10.64+0x3e4], R151 ;  /* 0x0003e4970a007986 */ /* 0x0001e2000c101924 */
[----:B------:R-:W-:Y:S05]  /*6bf0*/  BRA `(.L_x_286) ;  /* 0x0000001c00307947 */ /* 0x000fea0003800000 */
.L_x_33:
[----:B------:R-:W-:Y:S01]  /*6c00*/  ISETP.GT.AND P3, PT, R0, 0x1, PT ;  /* 0x000000010000780c */ /* 0x000fe20003f64270 */
[----:B------:R-:W-:Y:S01]  /*6c10*/  ULDC.64 UR4, c[0x0][0x5c0] ;  /* 0x0001700000047ab9 */ /* 0x000fe20000000a00 */
[-C--:B------:R-:W-:Y:S01]  /*6c20*/  FMUL R9, R24, R153.reuse ;  /* 0x0000009918097220 */ /* 0x080fe20000400000 */
[C---:B------:R-:W-:Y:S01]  /*6c30*/  LEA R4, P1, R172.reuse, UR4, 0x2 ;  /* 0x00000004ac047c11 */ /* 0x040fe2000f8210ff */
[-C--:B------:R-:W-:Y:S01]  /*6c40*/  FMUL R25, R25, R153.reuse ;  /* 0x0000009919197220 */ /* 0x080fe20000400000 */
[----:B------:R-:W-:Y:S01]  /*6c50*/  ISETP.GT.AND P2, PT, R3, RZ, P3 ;  /* 0x000000ff0300720c */ /* 0x000fe20001f44270 */
[-C--:B------:R-:W-:Y:S01]  /*6c60*/  FMUL R27, R27, R153.reuse ;  /* 0x000000991b1b7220 */ /* 0x080fe20000400000 */
[----:B------:R-:W-:Y:S01]  /*6c70*/  LEA.HI.X R5, R172, UR5, R177, 0x2, P1 ;  /* 0x00000005ac057c11 */ /* 0x000fe200088f14b1 */
[-C--:B------:R-:W-:Y:S01]  /*6c80*/  FMUL R29, R29, R153.reuse ;  /* 0x000000991d1d7220 */ /* 0x080fe20000400000 */
[----:B------:R-:W-:Y:S01]  /*6c90*/  ISETP.GT.AND P0, PT, R3, 0x8, P0 ;  /* 0x000000080300780c */ /* 0x000fe20000704270 */
[-C--:B------:R-:W-:Y:S01]  /*6ca0*/  FMUL R31, R31, R153.reuse ;  /* 0x000000991f1f7220 */ /* 0x080fe20000400000 */
[----:B------:R-:W-:Y:S01]  /*6cb0*/  ISETP.GT.AND P5, PT, R0, 0x8, PT ;  /* 0x000000080000780c */ /* 0x000fe20003fa4270 */
[----:B------:R1:W-:Y:S01]  /*6cc0*/  @P4 STG.E desc[UR36][R4.64], R9 ;  /* 0x0000000904004986 */ /* 0x0003e2000c101924 */
[C---:B------:R-:W-:Y:S01]  /*6cd0*/  SHF.L.U64.HI R11, R10.reuse, 0x5, R11 ;  /* 0x000000050a0b7819 */ /* 0x040fe2000001020b */
[-C--:B------:R-:W-:Y:S01]  /*6ce0*/  FMUL R33, R33, R153.reuse ;  /* 0x0000009921217220 */ /* 0x080fe20000400000 */
[----:B------:R-:W-:Y:S01]  /*6cf0*/  LEA R6, P1, R10, R4, 0x5 ;  /* 0x000000040a067211 */ /* 0x000fe200078228ff */
[-C--:B------:R-:W-:Y:S01]  /*6d00*/  FMUL R35, R35, R153.reuse ;  /* 0x0000009923237220 */ /* 0x080fe20000400000 */
[----:B------:R-:W-:Y:S01]  /*6d10*/  ISETP.GT.AND P3, PT, R3, 0x8, P3 ;  /* 0x000000080300780c */ /* 0x000fe20001f64270 */
[----:B------:R-:W-:Y:S01]  /*6d20*/  @P2 STG.E desc[UR36][R4.64+0x4], R25 ;  /* 0x0000041904002986 */ /* 0x000fe2000c101924 */
[----:B------:R-:W-:Y:S01]  /*6d30*/  ISETP.GT.AND P4, PT, R0, 0x9, PT ;  /* 0x000000090000780c */ /* 0x000fe20003f84270 */
[----:B------:R-:W-:Y:S01]  /*6d40*/  IMAD.X R7, R11, 0x1, R5, P1 ;  /* 0x000000010b077824 */ /* 0x000fe200008e0605 */
[C---:B------:R-:W-:Y:S01]  /*6d50*/  ISETP.GT.AND P2, PT, R3.reuse, RZ, P5 ;  /* 0x000000ff0300720c */ /* 0x040fe20002f44270 */
[-C--:B------:R-:W-:Y:S01]  /*6d60*/  FMUL R11, R28, R153.reuse ;  /* 0x000000991c0b7220 */ /* 0x080fe20000400000 */
[C---:B------:R-:W-:Y:S01]  /*6d70*/  ISETP.GT.AND P1, PT, R3.reuse, RZ, P4 ;  /* 0x000000ff0300720c */ /* 0x040fe20002724270 */
[-C--:B-1----:R-:W-:Y:S01]  /*6d80*/  FMUL R9, R26, R153.reuse ;  /* 0x000000991a097220 */ /* 0x082fe20000400000 */
[----:B------:R-:W-:Y:S01]  /*6d90*/  ISETP.GT.AND P4, PT, R3, 0x8, P4 ;  /* 0x000000080300780c */ /* 0x000fe20002784270 */
[-C--:B------:R-:W-:Y:S01]  /*6da0*/  FMUL R37, R37, R153.reuse ;  /* 0x0000009925257220 */ /* 0x080fe20000400000 */
[-C--:B------:R-:W-:Y:S01]  /*6db0*/  FMUL R39, R39, R153.reuse ;  /* 0x0000009927277220 */ /* 0x080fe20000400000 */
[-C--:B------:R-:W-:Y:S01]  /*6dc0*/  FMUL R41, R41, R153.reuse ;  /* 0x0000009929297220 */ /* 0x080fe20000400000 */
[----:B------:R1:W-:Y:S01]  /*6dd0*/  @P0 STG.E desc[UR36][R6.64], R9 ;  /* 0x0000000906000986 */ /* 0x0003e2000c101924 */
[----:B------:R-:W-:Y:S01]  /*6de0*/  ISETP.GT.AND P0, PT, R3, 0x8, P5 ;  /* 0x000000080300780c */ /* 0x000fe20002f04270 */
[-C--:B------:R-:W-:Y:S01]  /*6df0*/  FMUL R43, R43, R153.reuse ;  /* 0x000000992b2b7220 */ /* 0x080fe20000400000 */
[C---:B------:R-:W-:Y:S01]  /*6e00*/  ISETP.GT.AND P5, PT, R0.reuse, 0x10, PT ;  /* 0x000000100000780c */ /* 0x040fe20003fa4270 */
[----:B------:R-:W-:Y:S01]  /*6e10*/  @P3 STG.E desc[UR36][R6.64+0x4], R27 ;  /* 0x0000041b06003986 */ /* 0x000fe2000c101924 */
[----:B------:R-:W-:Y:S01]  /*6e20*/  ISETP.GT.AND P3, PT, R0, 0x11, PT ;  /* 0x000000110000780c */ /* 0x000fe20003f64270 */
[-C--:B------:R-:W-:Y:S01]  /*6e30*/  FMUL R45, R45, R153.reuse ;  /* 0x000000992d2d7220 */ /* 0x080fe20000400000 */
[-C--:B------:R-:W-:Y:S01]  /*6e40*/  FMUL R47, R47, R153.reuse ;  /* 0x000000992f2f7220 */ /* 0x080fe20000400000 */
[----:B------:R2:W-:Y:S01]  /*6e50*/  @P2 STG.E desc[UR36][R4.64+0x20], R11 ;  /* 0x0000200b04002986 */ /* 0x0005e2000c101924 */
[----:B------:R-:W-:Y:S01]  /*6e60*/  ISETP.GT.AND P2, PT, R3, RZ, P5 ;  /* 0x000000ff0300720c */ /* 0x000fe20002f44270 */
[-C--:B------:R-:W-:Y:S01]  /*6e70*/  FMUL R49, R49, R153.reuse ;  /* 0x0000009931317220 */ /* 0x080fe20000400000 */
[-C--:B------:R-:W-:Y:S01]  /*6e80*/  FMUL R51, R51, R153.reuse ;  /* 0x0000009933337220 */ /* 0x080fe20000400000 */
[----:B------:R-:W-:Y:S01]  /*6e90*/  @P1 STG.E desc[UR36][R4.64+0x24], R29 ;  /* 0x0000241d04001986 */ /* 0x000fe2000c101924 */
[-C--:B-1----:R-:W-:Y:S01]  /*6ea0*/  FMUL R9, R30, R153.reuse ;  /* 0x000000991e097220 */ /* 0x082fe20000400000 */
[----:B------:R-:W-:Y:S01]  /*6eb0*/  ISETP.GT.AND P1, PT, R3, RZ, P3 ;  /* 0x000000ff0300720c */ /* 0x000fe20001f24270 */
[-C--:B------:R-:W-:Y:S01]  /*6ec0*/  FMUL R53, R53, R153.reuse ;  /* 0x0000009935357220 */ /* 0x080fe20000400000 */
[----:B------:R-:W-:Y:S01]  /*6ed0*/  ISETP.GT.AND P3, PT, R3, 0x8, P3 ;  /* 0x000000080300780c */ /* 0x000fe20001f64270 */
[-C--:B------:R-:W-:Y:S01]  /*6ee0*/  FMUL R55, R55, R153.reuse ;  /* 0x0000009937377220 */ /* 0x080fe20000400000 */
[----:B------:R1:W-:Y:S01]  /*6ef0*/  @P0 STG.E desc[UR36][R6.64+0x20], R9 ;  /* 0x0000200906000986 */ /* 0x0003e2000c101924 */
[----:B------:R-:W-:Y:S01]  /*6f00*/  ISETP.GT.AND P0, PT, R3, 0x8, P5 ;  /* 0x000000080300780c */ /* 0x000fe20002f04270 */
[-C--:B--2---:R-:W-:Y:S01]  /*6f10*/  FMUL R11, R32, R153.reuse ;  /* 0x00000099200b7220 */ /* 0x084fe20000400000 */
        /* <DEDUP_REMOVED lines=139> */
[C---:B------:R-:W-:Y:S01]  /*77d0*/  ISETP.GT.AND P3, PT, R3.reuse, 0x8, P3 ;  /* 0x000000080300780c */ /* 0x040fe20001f64270 */
[-C--:B0-----:R-:W-:Y:S01]  /*77e0*/  FMUL R13, R150, R153.reuse ;  /* 0x00000099960d7220 */ /* 0x081fe20000400000 */
[----:B------:R0:W-:Y:S01]  /*77f0*/  @P0 STG.E desc[UR36][R6.64+0x120], R9 ;  /* 0x0001200906000986 */ /* 0x0001e2000c101924 */
[----:B------:R-:W-:Y:S01]  /*7800*/  ISETP.GT.AND P0, PT, R3, 0x8, P5 ;  /* 0x000000080300780c */ /* 0x000fe20002f04270 */
[-C--:B--2---:R-:W-:Y:S01]  /*7810*/  FMUL R11, R64, R153.reuse ;  /* 0x00000099400b7220 */ /* 0x084fe20000400000 */
[C---:B------:R-:W-:Y:S01]  /*7820*/  ISETP.GT.AND P5, PT, R0.reuse, 0x58, PT ;  /* 0x000000580000780c */ /* 0x040fe20003fa4270 */
[----:B------:R-:W-:Y:S01]  /*7830*/  @P4 STG.E desc[UR36][R6.64+0x124], R63 ;  /* 0x0001243f06004986 */ /* 0x000fe2000c101924 */
[----:B------:R-:W-:Y:S01]  /*7840*/  ISETP.GT.AND P4, PT, R0, 0x59, PT ;  /* 0x000000590000780c */ /* 0x000fe20003f84270 */
[----:B------:R-:W-:-:S02]  /*7850*/  FMUL R151, R151, R153 ;  /* 0x0000009997977220 */ /* 0x000fc40000400000 */
[----:B------:R1:W-:Y:S01]  /*7860*/  @P2 STG.E desc[UR36][R4.64+0x140], R11 ;  /* 0x0001400b04002986 */ /* 0x0003e2000c101924 */
[----:B------:R-:W-:-:S03]  /*7870*/  ISETP.GT.AND P2, PT, R3, RZ, P5 ;  /* 0x000000ff0300720c */ /* 0x000fc60002f44270 */
[----:B------:R-:W-:Y:S01]  /*7880*/  @P1 STG.E desc[UR36][R4.64+0x144], R65 ;  /* 0x0001444104001986 */ /* 0x000fe2000c101924 */
[-C--:B0-----:R-:W-:Y:S01]  /*7890*/  FMUL R9, R66, R153.reuse ;  /* 0x0000009942097220 */ /* 0x081fe20000400000 */
[C---:B------:R-:W-:Y:S02]  /*78a0*/  ISETP.GT.AND P1, PT, R3.reuse, RZ, P4 ;  /* 0x000000ff0300720c */ /* 0x040fe40002724270 */
[C---:B------:R-:W-:Y:S02]  /*78b0*/  ISETP.GT.AND P4, PT, R3.reuse, 0x8, P4 ;  /* 0x000000080300780c */ /* 0x040fe40002784270 */
[----:B------:R0:W-:Y:S01]  /*78c0*/  @P0 STG.E desc[UR36][R6.64+0x140], R9 ;  /* 0x0001400906000986 */ /* 0x0001e2000c101924 */
[----:B------:R-:W-:Y:S01]  /*78d0*/  ISETP.GT.AND P0, PT, R3, 0x8, P5 ;  /* 0x000000080300780c */ /* 0x000fe20002f04270 */
[----:B-1----:R-:W-:Y:S01]  /*78e0*/  FMUL R11, R68, R153 ;  /* 0x00000099440b7220 */ /* 0x002fe20000400000 */
[C---:B------:R-:W-:Y:S01]  /*78f0*/  ISETP.GT.AND P5, PT, R0.reuse, 0x60, PT ;  /* 0x000000600000780c */ /* 0x040fe20003fa4270 */
[----:B------:R-:W-:Y:S01]  /*7900*/  @P3 STG.E desc[UR36][R6.64+0x144], R67 ;  /* 0x0001444306003986 */ /* 0x000fe2000c101924 */
[----:B------:R-:W-:-:S03]  /*7910*/  ISETP.GT.AND P3, PT, R0, 0x61, PT ;  /* 0x000000610000780c */ /* 0x000fc60003f64270 */
        /* <DEDUP_REMOVED lines=87> */
[C---:B------:R-:W-:Y:S01]  /*7e90*/  ISETP.GT.AND P1, PT, R3.reuse, RZ, P4 ;  /* 0x000000ff0300720c */ /* 0x040fe20002724270 */
[----:B0-----:R-:W-:Y:S01]  /*7ea0*/  FMUL R9, R98, R153 ;  /* 0x0000009962097220 */ /* 0x001fe20000400000 */
[----:B------:R-:W-:-:S04]  /*7eb0*/  ISETP.GT.AND P4, PT, R3, 0x8, P4 ;  /* 0x000000080300780c */ /* 0x000fc80002784270 */
[----:B------:R0:W-:Y:S01]  /*7ec0*/  @P0 STG.E desc[UR36][R6.64+0x240], R9 ;  /* 0x0002400906000986 */ /* 0x0001e2000c101924 */
[----:B-1----:R-:W-:Y:S01]  /*7ed0*/  FMUL R11, R100, R153 ;  /* 0x00000099640b7220 */ /* 0x002fe20000400000 */
[----:B------:R-:W-:Y:S02]  /*7ee0*/  ISETP.GT.AND P0, PT, R3, 0x8, P5 ;  /* 0x000000080300780c */ /* 0x000fe40002f04270 */
[----:B------:R-:W-:Y:S01]  /*7ef0*/  @P3 STG.E desc[UR36][R6.64+0x244], R99 ;  /* 0x0002446306003986 */ /* 0x000fe2000c101924 */
[----:B------:R-:W-:-:S03]  /*7f00*/  ISETP.GT.AND P5, PT, R0, 0xa0, PT ;  /* 0x000000a00000780c */ /* 0x000fc60003fa4270 */
[----:B------:R1:W-:Y:S01]  /*7f10*/  @P2 STG.E desc[UR36][R4.64+0x260], R11 ;  /* 0x0002600b04002986 */ /* 0x0003e2000c101924 */
[----:B------:R-:W-:Y:S02]  /*7f20*/  ISETP.GT.AND P2, PT, R0, 0xa1, PT ;  /* 0x000000a10000780c */ /* 0x000fe40003f44270 */
[C---:B------:R-:W-:Y:S01]  /*7f30*/  ISETP.GT.AND P3, PT, R3.reuse, RZ, P5 ;  /* 0x000000ff0300720c */ /* 0x040fe20002f64270 */
[----:B------:R-:W-:Y:S01]  /*7f40*/  @P1 STG.E desc[UR36][R4.64+0x264], R101 ;  /* 0x0002646504001986 */ /* 0x000fe2000c101924 */
[C---:B------:R-:W-:Y:S01]  /*7f50*/  ISETP.GT.AND P1, PT, R3.reuse, RZ, P2 ;  /* 0x000000ff0300720c */ /* 0x040fe20001724270 */
[----:B0-----:R-:W-:Y:S01]  /*7f60*/  FMUL R9, R102, R153 ;  /* 0x0000009966097220 */ /* 0x001fe20000400000 */
[----:B------:R-:W-:-:S04]  /*7f70*/  ISETP.GT.AND P2, PT, R3, 0x8, P2 ;  /* 0x000000080300780c */ /* 0x000fc80001744270 */
[----:B------:R0:W-:Y:S01]  /*7f80*/  @P0 STG.E desc[UR36][R6.64+0x260], R9 ;  /* 0x0002600906000986 */ /* 0x0001e2000c101924 */
[----:B-1----:R-:W-:Y:S01]  /*7f90*/  FMUL R11, R104, R153 ;  /* 0x00000099680b7220 */ /* 0x002fe20000400000 */
[----:B------:R-:W-:Y:S02]  /*7fa0*/  ISETP.GT.AND P0, PT, R3, 0x8, P5 ;  /* 0x000000080300780c */ /* 0x000fe40002f04270 */
[----:B------:R-:W-:Y:S04]  /*7fb0*/  @P4 STG.E desc[UR36][R6.64+0x264], R103 ;  /* 0x0002646706004986 */ /* 0x000fe8000c101924 */
[----:B------:R1:W-:Y:S01]  /*7fc0*/  @P3 STG.E desc[UR36][R4.64+0x280], R11 ;  /* 0x0002800b04003986 */ /* 0x0003e2000c101924 */
[----:B------:R-:W-:-:S03]  /*7fd0*/  ISETP.GT.AND P3, PT, R0, 0xa8, PT ;  /* 0x000000a80000780c */ /* 0x000fc60003f64270 */
[----:B------:R-:W-:Y:S01]  /*7fe0*/  @P1 STG.E desc[UR36][R4.64+0x284], R105 ;  /* 0x0002846904001986 */ /* 0x000fe2000c101924 */
[----:B------:R-:W-:Y:S01]  /*7ff0*/  ISETP.GT.AND P1, PT, R0, 0xa9, PT ;  /* 0x000000a90000780c */ /* 0x000fe20003f24270 */
[-C--:B0-----:R-:W-:Y:S01]  /*8000*/  FMUL R9, R106, R153.reuse ;  /* 0x000000996a097220 */ /* 0x081fe20000400000 */
[C---:B------:R-:W-:Y:S02]  /*8010*/  ISETP.GT.AND P5, PT, R3.reuse, RZ, P3 ;  /* 0x000000ff0300720c */ /* 0x040fe40001fa4270 */
[C---:B------:R-:W-:Y:S02]  /*8020*/  ISETP.GT.AND P4, PT, R3.reuse, RZ, P1 ;  /* 0x000000ff0300720c */ /* 0x040fe40000f84270 */
[----:B------:R0:W-:Y:S01]  /*8030*/  @P0 STG.E desc[UR36][R6.64+0x280], R9 ;  /* 0x0002800906000986 */ /* 0x0001e2000c101924 */
[----:B-1----:R-:W-:Y:S01]  /*8040*/  FMUL R11, R108, R153 ;  /* 0x000000996c0b7220 */ /* 0x002fe20000400000 */
[C---:B------:R-:W-:Y:S02]  /*8050*/  ISETP.GT.AND P3, PT, R3.reuse, 0x8, P3 ;  /* 0x000000080300780c */ /* 0x040fe40001f64270 */
[----:B------:R-:W-:Y:S01]  /*8060*/  @P2 STG.E desc[UR36][R6.64+0x284], R107 ;  /* 0x0002846b06002986 */ /* 0x000fe2000c101924 */
[----:B------:R-:W-:-:S02]  /*8070*/  ISETP.GT.AND P1, PT, R3, 0x8, P1 ;  /* 0x000000080300780c */ /* 0x000fc40000f24270 */
[C---:B------:R-:W-:Y:S02]  /*8080*/  ISETP.GT.AND P0, PT, R0.reuse, 0xb0, PT ;  /* 0x000000b00000780c */ /* 0x040fe40003f04270 */
[----:B------:R-:W-:Y:S01]  /*8090*/  ISETP.GT.AND P2, PT, R0, 0xb1, PT ;  /* 0x000000b10000780c */ /* 0x000fe20003f44270 */
[----:B------:R1:W-:Y:S01]  /*80a0*/  @P5 STG.E desc[UR36][R4.64+0x2a0], R11 ;  /* 0x0002a00b04005986 */ /* 0x0003e2000c101924 */
[C---:B------:R-:W-:Y:S01]  /*80b0*/  ISETP.GT.AND P5, PT, R3.reuse, RZ, P0 ;  /* 0x000000ff0300720c */ /* 0x040fe200007a4270 */
[-C--:B0-----:R-:W-:Y:S01]  /*80c0*/  FMUL R9, R110, R153.reuse ;  /* 0x000000996e097220 */ /* 0x081fe20000400000 */
[C---:B------:R-:W-:Y:S01]  /*80d0*/  ISETP.GT.AND P0, PT, R3.reuse, 0x8, P0 ;  /* 0x000000080300780c */ /* 0x040fe20000704270 */
[----:B------:R-:W-:Y:S01]  /*80e0*/  @P4 STG.E desc[UR36][R4.64+0x2a4], R109 ;  /* 0x0002a46d04004986 */ /* 0x000fe2000c101924 */
[C---:B------:R-:W-:Y:S02]  /*80f0*/  ISETP.GT.AND P4, PT, R3.reuse, RZ, P2 ;  /* 0x000000ff0300720c */ /* 0x040fe40001784270 */
[----:B------:R-:W-:Y:S01]  /*8100*/  ISETP.GT.AND P2, PT, R3, 0x8, P2 ;  /* 0x000000080300780c */ /* 0x000fe20001744270 */
[----:B------:R0:W-:Y:S01]  /*8110*/  @P3 STG.E desc[UR36][R6.64+0x2a0], R9 ;  /* 0x0002a00906003986 */ /* 0x0001e2000c101924 */
[----:B------:R-:W-:Y:S01]  /*8120*/  ISETP.GT.AND P3, PT, R0, 0xb9, PT ;  /* 0x000000b90000780c */ /* 0x000fe20003f64270 */
[----:B-1----:R-:W-:-:S02]  /*8130*/  FMUL R11, R112, R153 ;  /* 0x00000099700b7220 */ /* 0x002fc40000400000 */
[----:B------:R-:W-:Y:S01]  /*8140*/  @P1 STG.E desc[UR36][R6.64+0x2a4], R111 ;  /* 0x0002a46f06001986 */ /* 0x000fe2000c101924 */
[----:B------:R-:W-:-:S03]  /*8150*/  ISETP.GT.AND P1, PT, R0, 0xb8, PT ;  /* 0x000000b80000780c */ /* 0x000fc60003f24270 */
[----:B------:R1:W-:Y:S01]  /*8160*/  @P5 STG.E desc[UR36][R4.64+0x2c0], R11 ;  /* 0x0002c00b04005986 */ /* 0x0003e2000c101924 */
[C---:B------:R-:W-:Y:S01]  /*8170*/  ISETP.GT.AND P5, PT, R3.reuse, RZ, P1 ;  /* 0x000000ff0300720c */ /* 0x040fe20000fa4270 */
[-C--:B0-----:R-:W-:Y:S02]  /*8180*/  FMUL R9, R114, R153.reuse ;  /* 0x0000009972097220 */ /* 0x081fe40000400000 */
[----:B------:R-:W-:Y:S01]  /*8190*/  @P4 STG.E desc[UR36][R4.64+0x2c4], R113 ;  /* 0x0002c47104004986 */ /* 0x000fe2000c101924 */
[C---:B------:R-:W-:Y:S02]  /*81a0*/  ISETP.GT.AND P4, PT, R3.reuse, RZ, P3 ;  /* 0x000000ff0300720c */ /* 0x040fe40001f84270 */
[C---:B------:R-:W-:Y:S01]  /*81b0*/  ISETP.GT.AND P1, PT, R3.reuse, 0x8, P1 ;  /* 0x000000080300780c */ /* 0x040fe20000f24270 */
[----:B------:R0:W-:Y:S01]  /*81c0*/  @P0 STG.E desc[UR36][R6.64+0x2c0], R9 ;  /* 0x0002c00906000986 */ /* 0x0001e2000c101924 */
[----:B------:R-:W-:Y:S02]  /*81d0*/  ISETP.GT.AND P0, PT, R0, 0xc0, PT ;  /* 0x000000c00000780c */ /* 0x000fe40003f04270 */
[----:B------:R-:W-:Y:S01]  /*81e0*/  ISETP.GT.AND P3, PT, R3, 0x8, P3 ;  /* 0x000000080300780c */ /* 0x000fe20001f64270 */
[----:B-1----:R-:W-:Y:S01]  /*81f0*/  FMUL R11, R116, R153 ;  /* 0x00000099740b7220 */ /* 0x002fe20000400000 */
        /* <DEDUP_REMOVED lines=81> */
[----:B------:R-:W-:Y:S02]  /*8710*/  ISETP.GT.AND P2, PT, R3, 0x8, P2 ;  /* 0x000000080300780c */ /* 0x000fe40001744270 */
[----:B------:R-:W-:Y:S01]  /*8720*/  ISETP.GT.AND P1, PT, R0, 0xf9, PT ;  /* 0x000000f90000780c */ /* 0x000fe20003f24270 */
[----:B-1----:R-:W-:Y:S01]  /*8730*/  FMUL R11, R144, R153 ;  /* 0x00000099900b7220 */ /* 0x002fe20000400000 */
[----:B------:R-:W-:Y:S01]  /*8740*/  @P3 STG.E desc[UR36][R6.64+0x3a4], R143 ;  /* 0x0003a48f06003986 */ /* 0x000fe2000c101924 */
[----:B------:R-:W-:-:S03]  /*8750*/  ISETP.GT.AND P3, PT, R0, 0xf8, PT ;  /* 0x000000f80000780c */ /* 0x000fc60003f64270 */
[----:B------:R1:W-:Y:S01]  /*8760*/  @P5 STG.E desc[UR36][R4.64+0x3c0], R11 ;  /* 0x0003c00b04005986 */ /* 0x0003e2000c101924 */
[C---:B------:R-:W-:Y:S02]  /*8770*/  ISETP.GT.AND P5, PT, R3.reuse, RZ, P3 ;  /* 0x000000ff0300720c */ /* 0x040fe40001fa4270 */
[C---:B------:R-:W-:Y:S01]  /*8780*/  ISETP.GT.AND P3, PT, R3.reuse, 0x8, P3 ;  /* 0x000000080300780c */ /* 0x040fe20001f64270 */
[----:B------:R-:W-:Y:S01]  /*8790*/  @P4 STG.E desc[UR36][R4.64+0x3c4], R145 ;  /* 0x0003c49104004986 */ /* 0x000fe2000c101924 */
[C---:B------:R-:W-:Y:S01]  /*87a0*/  ISETP.GT.AND P4, PT, R3.reuse, RZ, P1 ;  /* 0x000000ff0300720c */ /* 0x040fe20000f84270 */
[----:B0-----:R-:W-:Y:S01]  /*87b0*/  FMUL R9, R146, R153 ;  /* 0x0000009992097220 */ /* 0x001fe20000400000 */
[----:B------:R-:W-:Y:S01]  /*87c0*/  ISETP.GT.AND P1, PT, R3, 0x8, P1 ;  /* 0x000000080300780c */ /* 0x000fe20000f24270 */
[----:B------:R-:W-:Y:S02]  /*87d0*/  @P0 IMAD.MOV.U32 R2, RZ, RZ, R6 ;  /* 0x000000ffff020224 */ /* 0x000fe400078e0006 */
[----:B------:R-:W-:-:S02]  /*87e0*/  @P0 IMAD.MOV.U32 R3, RZ, RZ, R7 ;  /* 0x000000ffff030224 */ /* 0x000fc400078e0007 */
[----:B-1----:R-:W-:-:S03]  /*87f0*/  FMUL R11, R148, R153 ;  /* 0x00000099940b7220 */ /* 0x002fc60000400000 */
[----:B------:R0:W-:Y:S02]  /*8800*/  @P0 STG.E desc[UR36][R2.64+0x3c0], R9 ;  /* 0x0003c00902000986 */ /* 0x0001e4000c101924 */
[----:B0-----:R-:W-:Y:S02]  /*8810*/  @P2 IMAD.MOV.U32 R2, RZ, RZ, R6 ;  /* 0x000000ffff022224 */ /* 0x001fe400078e0006 */
[----:B------:R-:W-:-:S05]  /*8820*/  @P2 IMAD.MOV.U32 R3, RZ, RZ, R7 ;  /* 0x000000ffff032224 */ /* 0x000fca00078e0007 */
[----:B------:R0:W-:Y:S02]  /*8830*/  @P2 STG.E desc[UR36][R2.64+0x3c4], R147 ;  /* 0x0003c49302002986 */ /* 0x0001e4000c101924 */
[----:B0-----:R-:W-:Y:S02]  /*8840*/  @P5 IMAD.MOV.U32 R2, RZ, RZ, R4 ;  /* 0x000000ffff025224 */ /* 0x001fe400078e0004 */
[----:B------:R-:W-:-:S05]  /*8850*/  @P5 IMAD.MOV.U32 R3, RZ, RZ, R5 ;  /* 0x000000ffff035224 */ /* 0x000fca00078e0005 */
[----:B------:R0:W-:Y:S04]  /*8860*/  @P5 STG.E desc[UR36][R2.64+0x3e0], R11 ;  /* 0x0003e00b02005986 */ /* 0x0001e8000c101924 */
[----:B------:R1:W-:Y:S01]  /*8870*/  @P4 STG.E desc[UR36][R4.64+0x3e4], R149 ;  /* 0x0003e49504004986 */ /* 0x0003e2000c101924 */
[----:B0-----:R-:W-:Y:S02]  /*8880*/  @P3 IMAD.MOV.U32 R2, RZ, RZ, R6 ;  /* 0x000000ffff023224 */ /* 0x001fe400078e0006 */
[----:B------:R-:W-:-:S05]  /*8890*/  @P3 IMAD.MOV.U32 R3, RZ, RZ, R7 ;  /* 0x000000ffff033224 */ /* 0x000fca00078e0007 */
[----:B------:R1:W-:Y:S04]  /*88a0*/  @P3 STG.E desc[UR36][R2.64+0x3e0], R13 ;  /* 0x0003e00d02003986 */ /* 0x0003e8000c101924 */
[----:B------:R1:W-:Y:S02]  /*88b0*/  @P1 STG.E desc[UR36][R6.64+0x3e4], R151 ;  /* 0x0003e49706001986 */ /* 0x0003e4000c101924 */
.L_x_286:
[----:B------:R-:W-:Y:S05]  /*88c0*/  BSYNC B0 ;  /* 0x0000000000007941 */ /* 0x000fea0003800000 */
.L_x_32:
[----:B01----:R-:W2:Y:S01]  /*88d0*/  LDL.64 R2, [R1] ;  /* 0x0000000001027983 */ /* 0x003ea20000100a00 */
[----:B------:R-:W-:Y:S01]  /*88e0*/  ULDC.64 UR4, c[0x0][0x650] ;  /* 0x0001940000047ab9 */ /* 0x000fe20000000a00 */
[----:B------:R0:W-:Y:S01]  /*88f0*/  SYNCS.ARRIVE.TRANS64.A1T0 RZ, [R160+UR45], RZ ;  /* 0x000000ffa0ff79a7 */ /* 0x0001e2000810002d */
[----:B------:R-:W-:Y:S01]  /*8900*/  PRMT R0, RZ, 0x7610, R0 ;  /* 0x00007610ff007816 */ /* 0x000fe20000000000 */
[----:B------:R-:W-:Y:S02]  /*8910*/  IMAD.MOV.U32 R19, RZ, RZ, -0x1 ;  /* 0xffffffffff137424 */ /* 0x000fe400078e00ff */
[----:B------:R-:W-:Y:S01]  /*8920*/  IMAD.MOV.U32 R22, RZ, RZ, -0x1 ;  /* 0xffffffffff167424 */ /* 0x000fe200078e00ff */
[----:B--2---:R-:W-:-:S04]  /*8930*/  LEA R18, P0, R2, R18, 0x1 ;  /* 0x0000001202127211 */ /* 0x004fc800078008ff */
[----:B------:R-:W-:Y:S01]  /*8940*/  LEA.HI.X R17, R2, R17, R23, 0x1, P0 ;  /* 0x0000001102117211 */ /* 0x000fe200000f0c17 */
[----:B------:R-:W-:Y:S01]  /*8950*/  IMAD.MOV.U32 R2, RZ, RZ, -0x1 ;  /* 0xffffffffff027424 */ /* 0x000fe200078e00ff */
[----:B------:R-:W-:-:S04]  /*8960*/  ISETP.GE.U32.AND P0, PT, R18, UR4, PT ;  /* 0x0000000412007c0c */ /* 0x000fc8000bf06070 */
[----:B------:R-:W-:-:S13]  /*8970*/  ISETP.GE.U32.AND.EX P0, PT, R17, UR5, PT, P0 ;  /* 0x0000000511007c0c */ /* 0x000fda000bf06100 */
[----:B0-----:R-:W-:Y:S05]  /*8980*/  @P0 BRA `(.L_x_287) ;  /* 0x0000000400700947 */ /* 0x001fea0003800000 */
[----:B---3--:R-:W0:Y:S01]  /*8990*/  S2R R10, SR_CTAID.X ;  /* 0x00000000000a7919 */ /* 0x008e220000002500 */
[----:B------:R-:W1:Y:S01]  /*89a0*/  LDC.64 R8, c[0x0][0x628] ;  /* 0x00018a00ff087b82 */ /* 0x000e620000000a00 */
[----:B------:R-:W-:Y:S01]  /*89b0*/  ULDC UR4, c[0x0][0x150] ;  /* 0x0000540000047ab9 */ /* 0x000fe20000000800 */
[----:B----4-:R-:W-:Y:S01]  /*89c0*/  IMAD.MOV.U32 R6, RZ, RZ, R18 ;  /* 0x000000ffff067224 */ /* 0x010fe200078e0012 */
[----:B------:R-:W2:Y:S01]  /*89d0*/  S2R R20, SR_CTAID.Y ;  /* 0x0000000000147919 */ /* 0x000ea20000002600 */
[----:B------:R-:W-:-:S04]  /*89e0*/  IMAD.MOV.U32 R7, RZ, RZ, R17 ;  /* 0x000000ffff077224 */ /* 0x000fc800078e0011 */
[----:B------:R-:W3:Y:S08]  /*89f0*/  LDC R15, c[0x0][0x144] ;  /* 0x00005100ff0f7b82 */ /* 0x000ef00000000800 */
[----:B------:R-:W4:Y:S08]  /*8a00*/  LDC R0, c[0x0][0x630] ;  /* 0x00018c00ff007b82 */ /* 0x000f300000000800 */
[----:B------:R-:W2:Y:S01]  /*8a10*/  LDC.64 R12, c[0x0][0x620] ;  /* 0x00018800ff0c7b82 */ /* 0x000ea20000000a00 */
[----:B-1----:R-:W-:-:S04]  /*8a20*/  ISETP.NE.U32.AND P0, PT, R8, RZ, PT ;  /* 0x000000ff0800720c */ /* 0x002fc80003f05070 */
[----:B------:R-:W-:Y:S02]  /*8a30*/  ISETP.NE.AND.EX P0, PT, R9, RZ, PT, P0 ;  /* 0x000000ff0900720c */ /* 0x000fe40003f05300 */
[----:B0-----:R-:W-:-:S05]  /*8a40*/  I2FP.F32.U32 R2, R10 ;  /* 0x0000000a00027245 */ /* 0x001fca0000201000 */
[----:B------:R-:W-:-:S04]  /*8a50*/  FMUL R2, R2, UR4 ;  /* 0x0000000402027c20 */ /* 0x000fc80008400000 */
[----:B------:R0:W1:Y:S02]  /*8a60*/  F2I.U32.TRUNC.NTZ R14, R2 ;  /* 0x00000002000e7305 */ /* 0x000064000020f000 */
[----:B---34-:R-:W-:Y:S05]  /*8a70*/  @!P0 BRA `(.L_x_288) ;  /* 0x0000000000288947 */ /* 0x018fea0003800000 */
[----:B------:R-:W3:Y:S02]  /*8a80*/  LDC R3, c[0x0][0x634] ;  /* 0x00018d00ff037b82 */ /* 0x000ee40000000800 */
[----:B---3--:R-:W-:-:S05]  /*8a90*/  IADD3 R7, P0, R18, R3, RZ ;  /* 0x0000000312077210 */ /* 0x008fca0007f1e0ff */
[----:B------:R-:W-:-:S04]  /*8aa0*/  IMAD.X R11, RZ, RZ, R17, P0 ;  /* 0x000000ffff0b7224 */ /* 0x000fc800000e0611 */
[----:B0-----:R-:W-:-:S04]  /*8ab0*/  IMAD.WIDE.U32 R2, R11, R8, RZ ;  /* 0x000000080b027225 */ /* 0x001fc800078e00ff */
[----:B------:R-:W-:-:S04]  /*8ac0*/  IMAD.WIDE.U32 R4, P0, R7, R9, R2 ;  /* 0x0000000907047225 */ /* 0x000fc80007800002 */
[----:B------:R-:W-:-:S04]  /*8ad0*/  IMAD.WIDE.U32 R2, R7, R8, RZ ;  /* 0x0000000807027225 */ /* 0x000fc800078e00ff */
[----:B------:R-:W-:Y:S01]  /*8ae0*/  IMAD.X R7, RZ, RZ, RZ, P0 ;  /* 0x000000ffff077224 */ /* 0x000fe200000e06ff */
[----:B------:R-:W-:Y:S01]  /*8af0*/  IADD3 RZ, P0, R3, R4, RZ ;  /* 0x0000000403ff7210 */ /* 0x000fe20007f1e0ff */
[----:B------:R-:W-:-:S04]  /*8b00*/  IMAD.MOV.U32 R6, RZ, RZ, R5 ;  /* 0x000000ffff067224 */ /* 0x000fc800078e0005 */
[----:B------:R-:W-:-:S08]  /*8b10*/  IMAD.WIDE.U32.X R6, R11, R9, R6, P0 ;  /* 0x000000090b067225 */ /* 0x000fd000000e0406 */
.L_x_288:
[----:B------:R-:W3:Y:S01]  /*8b20*/  LDC.64 R26, c[0x0][0x640] ;  /* 0x00019000ff1a7b82 */ /* 0x000ee20000000a00 */
[-C--:B------:R-:W-:Y:S01]  /*8b30*/  SHF.R.U64 R11, R6, R0.reuse, R7 ;  /* 0x00000000060b7219 */ /* 0x080fe20000001207 */
[----:B------:R-:W-:Y:S01]  /*8b40*/  IMAD.MOV.U32 R19, RZ, RZ, R17 ;  /* 0x000000ffff137224 */ /* 0x000fe200078e0011 */
[----:B------:R-:W-:Y:S01]  /*8b50*/  SHF.R.U32.HI R0, RZ, R0, R7 ;  /* 0x00000000ff007219 */ /* 0x000fe20000011607 */
[----:B-1----:R-:W-:Y:S01]  /*8b60*/  IMAD.MOV R14, RZ, RZ, -R14 ;  /* 0x000000ffff0e7224 */ /* 0x002fe200078e0a0e */
[----:B------:R-:W-:Y:S01]  /*8b70*/  IADD3 R5, P0, RZ, -R11, RZ ;  /* 0x8000000bff057210 */ /* 0x000fe20007f1e0ff */
[----:B------:R-:W-:Y:S01]  /*8b80*/  ULDC UR4, c[0x0][0x154] ;  /* 0x0000550000047ab9 */ /* 0x000fe20000000800 */
[----:B------:R-:W-:Y:S01]  /*8b90*/  IMAD.MOV.U32 R7, RZ, RZ, 0x1 ;  /* 0x00000001ff077424 */ /* 0x000fe200078e00ff */
[----:B------:R-:W1:Y:S01]  /*8ba0*/  LDC R4, c[0x0][0x618] ;  /* 0x00018600ff047b82 */ /* 0x000e620000000800 */
[----:B------:R-:W-:Y:S02]  /*8bb0*/  IMAD R22, R15, R14, R10 ;  /* 0x0000000e0f167224 */ /* 0x000fe400078e020a */
[----:B------:R-:W-:-:S04]  /*8bc0*/  IMAD.X R3, RZ, RZ, ~R0, P0 ;  /* 0x000000ffff037224 */ /* 0x000fc800000e0e00 */
[-C--:B--2---:R-:W-:Y:S01]  /*8bd0*/  IMAD R0, R3, R12.reuse, RZ ;  /* 0x0000000c03007224 */ /* 0x084fe200078e02ff */
[----:B------:R-:W2:Y:S01]  /*8be0*/  LDC R6, c[0x0][0x608] ;  /* 0x00018200ff067b82 */ /* 0x000ea20000000800 */
[----:B0-----:R-:W-:-:S04]  /*8bf0*/  IMAD.WIDE.U32 R2, R5, R12, R18 ;  /* 0x0000000c05027225 */ /* 0x001fc800078e0012 */
[----:B------:R-:W-:Y:S01]  /*8c00*/  IMAD R5, R5, R13, R0 ;  /* 0x0000000d05057224 */ /* 0x000fe200078e0200 */
[----:B------:R-:W-:Y:S02]  /*8c10*/  I2FP.F32.U32 R0, R20 ;  /* 0x0000001400007245 */ /* 0x000fe40000201000 */
[----:B------:R-:W0:Y:S01]  /*8c20*/  LDC R24, c[0x0][0x658] ;  /* 0x00019600ff187b82 */ /* 0x000e220000000800 */
[----:B------:R-:W-:Y:S01]  /*8c30*/  IMAD.IADD R3, R3, 0x1, R5 ;  /* 0x0000000103037824 */ /* 0x000fe200078e0205 */
[----:B---3--:R-:W-:Y:S01]  /*8c40*/  ISETP.NE.U32.AND P0, PT, R26, RZ, PT ;  /* 0x000000ff1a00720c */ /* 0x008fe20003f05070 */
[----:B------:R-:W-:Y:S01]  /*8c50*/  FMUL R0, R0, UR4 ;  /* 0x0000000400007c20 */ /* 0x000fe20008400000 */
[----:B------:R-:W-:Y:S02]  /*8c60*/  IMAD.MOV.U32 R5, RZ, RZ, -0x1 ;  /* 0xffffffffff057424 */ /* 0x000fe400078e00ff */
[----:B------:R-:W-:Y:S01]  /*8c70*/  ISETP.NE.AND.EX P0, PT, R27, RZ, PT, P0 ;  /* 0x000000ff1b00720c */ /* 0x000fe20003f05300 */
[----:B------:R3:W4:Y:S01]  /*8c80*/  F2I.U32.TRUNC.NTZ R12, R0 ;  /* 0x00000000000c7305 */ /* 0x000722000020f000 */
[----:B------:R-:W3:Y:S01]  /*8c90*/  LDC R15, c[0x0][0x148] ;  /* 0x00005200ff0f7b82 */ /* 0x000ee20000000800 */
[----:B-1----:R-:W-:-:S02]  /*8ca0*/  SHF.R.U64 R10, R2, R4, R3 ;  /* 0x00000004020a7219 */ /* 0x002fc40000001203 */
[----:B------:R-:W-:-:S05]  /*8cb0*/  SHF.R.U32.HI R3, RZ, R4, R3 ;  /* 0x00000004ff037219 */ /* 0x000fca0000011603 */
[----:B------:R-:W1:Y:S01]  /*8cc0*/  LDC R14, c[0x0][0x600] ;  /* 0x00018000ff0e7b82 */ /* 0x000e620000000800 */
[-CC-:B--2---:R-:W-:Y:S02]  /*8cd0*/  SHF.R.U64 R8, R10, R6.reuse, R3.reuse ;  /* 0x000000060a087219 */ /* 0x184fe40000001203 */
[----:B------:R-:W-:-:S05]  /*8ce0*/  SHF.R.U32.HI R3, RZ, R6, R3 ;  /* 0x00000006ff037219 */ /* 0x000fca0000011603 */
[----:B------:R-:W2:Y:S01]  /*8cf0*/  LDC R21, c[0x0][0x648] ;  /* 0x00019200ff157b82 */ /* 0x000ea20000000800 */
[-CC-:B0-----:R-:W-:Y:S02]  /*8d00*/  SHF.R.U64 R13, R8, R24.reuse, R3.reuse ;  /* 0x00000018080d7219 */ /* 0x181fe40000001203 */
[-C--:B------:R-:W-:Y:S02]  /*8d10*/  SHF.L.U32 R5, R5, R24.reuse, RZ ;  /* 0x0000001805057219 */ /* 0x080fe400000006ff */
[-C--:B------:R-:W-:Y:S01]  /*8d20*/  SHF.R.U32.HI R3, RZ, R24.reuse, R3 ;  /* 0x00000018ff037219 */ /* 0x080fe20000011603 */
[----:B------:R-:W-:Y:S01]  /*8d30*/  IMAD.MOV.U32 R2, RZ, RZ, R13 ;  /* 0x000000ffff027224 */ /* 0x000fe200078e000d */
[----:B------:R-:W-:Y:S01]  /*8d40*/  SHF.L.U32 R24, R7, R24, RZ ;  /* 0x0000001807187219 */ /* 0x000fe200000006ff */
[----:B------:R-:W0:Y:S01]  /*8d50*/  LDC R25, c[0x0][0x638] ;  /* 0x00018e00ff197b82 */ /* 0x000e220000000800 */
[----:B------:R-:W-:-:S07]  /*8d60*/  LOP3.LUT R19, RZ, R5, RZ, 0x33, !PT ;  /* 0x00000005ff137212 */ /* 0x000fce00078e33ff */
[----:B------:R-:W0:Y:S01]  /*8d70*/  LDC R28, c[0x0][0x610] ;  /* 0x00018400ff1c7b82 */ /* 0x000e220000000800 */
[----:B----4-:R-:W-:Y:S05]  /*8d80*/  @!P0 BRA `(.L_x_289) ;  /* 0x0000000000288947 */ /* 0x010fea0003800000 */
[----:B---3--:R-:W3:Y:S02]  /*8d90*/  LDC R0, c[0x0][0x64c] ;  /* 0x00019300ff007b82 */ /* 0x008ee40000000800 */
[----:B---3--:R-:W-:-:S05]  /*8da0*/  IADD3 R7, P0, R13, R0, RZ ;  /* 0x000000000d077210 */ /* 0x008fca0007f1e0ff */
        /* <DEDUP_REMOVED lines=8> */
.L_x_289:
[----:B------:R-:W4:Y:S01]  /*8e30*/  LDC R4, c[0x0][0x65c] ;  /* 0x00019700ff047b82 */ /* 0x000f220000000800 */
[----:B--23--:R-:W-:Y:S01]  /*8e40*/  SHF.R.U64 R0, R2, R21, R3 ;  /* 0x0000001502007219 */ /* 0x00cfe20000001203 */
[----:B-1----:R-:W-:Y:S01]  /*8e50*/  VIADD R3, R14, 0xffffffff ;  /* 0xffffffff0e037836 */ /* 0x002fe20000000000 */
[----:B------:R-:W-:Y:S01]  /*8e60*/  LOP3.LUT R19, R8, R19, RZ, 0xc0, !PT ;  /* 0x0000001308137212 */ /* 0x000fe200078ec0ff */
[----:B------:R-:W-:Y:S02]  /*8e70*/  IMAD.MOV R12, RZ, RZ, -R12 ;  /* 0x000000ffff0c7224 */ /* 0x000fe400078e0a0c */
[----:B------:R-:W-:Y:S01]  /*8e80*/  IMAD.MOV R2, RZ, RZ, -R0 ;  /* 0x000000ffff027224 */ /* 0x000fe200078e0a00 */
[----:B------:R-:W-:Y:S01]  /*8e90*/  LOP3.LUT R3, R10, R3, RZ, 0xc0, !PT ;  /* 0x000000030a037212 */ /* 0x000fe200078ec0ff */
[----:B------:R-:W-:Y:S02]  /*8ea0*/  IMAD R19, R24, R0, R19 ;  /* 0x0000000018137224 */ /* 0x000fe400078e0213 */
[----:B0-----:R-:W-:-:S04]  /*8eb0*/  IMAD R0, R2, R25, R13 ;  /* 0x0000001902007224 */ /* 0x001fc800078e020d */
[----:B------:R-:W-:Y:S01]  /*8ec0*/  IMAD R2, R0, R14, R3 ;  /* 0x0000000e00027224 */ /* 0x000fe200078e0203 */
[----:B----4-:R-:W-:Y:S01]  /*8ed0*/  ISETP.NE.AND P0, PT, R4, 0x1, PT ;  /* 0x000000010400780c */ /* 0x010fe20003f05270 */
[----:B------:R-:W-:-:S05]  /*8ee0*/  IMAD.MOV.U32 R4, RZ, RZ, 0x1 ;  /* 0x00000001ff047424 */ /* 0x000fca00078e00ff */
[----:B------:R-:W-:-:S07]  /*8ef0*/  PRMT R0, R4, 0x7610, R0 ;  /* 0x0000761004007816 */ /* 0x000fce0000000000 */
[----:B------:R-:W-:-:S04]  /*8f00*/  @P0 IMAD R22, R15, R12, R20 ;  /* 0x0000000c0f160224 */ /* 0x000fc800078e0214 */
[----:B------:R-:W-:-:S05]  /*8f10*/  IMAD R19, R19, R28, R22 ;  /* 0x0000001c13137224 */ /* 0x000fca00078e0216 */
[----:B------:R-:W-:Y:S02]  /*8f20*/  SEL R22, R2, R19, !P0 ;  /* 0x0000001302167207 */ /* 0x000fe40004000000 */
[----:B------:R-:W-:Y:S01]  /*8f30*/  SEL R19, R19, R2, !P0 ;  /* 0x0000000213137207 */ /* 0x000fe20004000000 */
[----:B------:R-:W-:-:S07]  /*8f40*/  IMAD.MOV.U32 R2, RZ, RZ, R11 ;  /* 0x000000ffff027224 */ /* 0x000fce00078e000b */
.L_x_287:
[----:B------:R-:W-:Y:S02]  /*8f50*/  LOP3.LUT P0, RZ, R0, 0xff, RZ, 0xc0, !PT ;  /* 0x000000ff00ff7812 */ /* 0x000fe4000780c0ff */
[----:B------:R-:W-:-:S11]  /*8f60*/  LOP3.LUT R171, R171, 0x1, RZ, 0x3c, !PT ;  /* 0x00000001abab7812 */ /* 0x000fd600078e3cff */
[----:B------:R-:W-:Y:S05]  /*8f70*/  @P0 BRA `(.L_x_290) ;  /* 0xffffff84003c0947 */ /* 0x000fea000383ffff */
[----:B------:R-:W-:Y:S05]  /*8f80*/  EXIT ;  /* 0x000000000000794d */ /* 0x000fea0003800000 */
.L_x_13:
[----:B------:R-:W-:-:S08]  /*8f90*/  ISETP.NE.AND P0, PT, R0, RZ, PT ;  /* 0x000000ff0000720c */ /* 0x000fd00003f05270 */
[----:B0-----:R-:W0:-:S00]  /*8fa0*/  USETMAXREG.DEALLOC.CTAPOOL 0x28 ;  /* 0x00000028000079c8 */ /* 0x001e0000080e0500 */
[----:B------:R-:W-:Y:S05]  /*8fb0*/  @P0 EXIT ;  /* 0x000000000000094d */ /* 0x000fea0003800000 */
[----:B0-----:R-:W-:Y:S01]  /*8fc0*/  LOP3.LUT P0, RZ, R8, 0xff, RZ, 0xc0, !PT ;  /* 0x000000ff08ff7812 */ /* 0x001fe2000780c0ff */
[----:B------:R-:W-:Y:S02]  /*8fd0*/  IMAD.MOV.U32 R0, RZ, RZ, 0x1 ;  /* 0x00000001ff007424 */ /* 0x000fe400078e00ff */
[----:B------:R-:W-:-:S10]  /*8fe0*/  IMAD.MOV.U32 R7, RZ, RZ, RZ ;  /* 0x000000ffff077224 */ /* 0x000fd400078e00ff */
[----:B------:R-:W-:Y:S05]  /*8ff0*/  @!P0 BRA `(.L_x_291) ;  /* 0x0000000c004c8947 */ /* 0x000fea0003800000 */
[----:B------:R-:W-:Y:S01]  /*9000*/  LOP3.LUT P0, RZ, R4, 0x1f, RZ, 0xc0, !PT ;  /* 0x0000001f04ff7812 */ /* 0x000fe2000780c0ff */
[----:B------:R-:W-:Y:S01]  /*9010*/  ULDC UR5, c[0x0][0x658] ;  /* 0x0001960000057ab9 */ /* 0x000fe20000000800 */
[----:B------:R-:W-:Y:S01]  /*9020*/  UMOV UR6, 0xffffffff ;  /* 0xffffffff00067882 */ /* 0x000fe20000000000 */
[----:B------:R-:W-:Y:S01]  /*9030*/  BSSY B0, `(.L_x_291) ;  /* 0x00000cf000007945 */ /* 0x000fe20003800000 */
[----:B------:R-:W-:Y:S01]  /*9040*/  USHF.L.U32 UR6, UR6, UR5, URZ ;  /* 0x0000000506067299 */ /* 0x000fe2000800063f */
[C---:B------:R-:W-:Y:S01]  /*9050*/  ISETP.NE.AND P2, PT, R3.reuse, RZ, PT ;  /* 0x000000ff0300720c */ /* 0x040fe20003f45270 */
[----:B------:R-:W-:Y:S01]  /*9060*/  UMOV UR7, 0x1 ;  /* 0x0000000100077882 */ /* 0x000fe20000000000 */
[----:B------:R-:W-:Y:S01]  /*9070*/  ISETP.NE.OR P0, PT, R3, RZ, !P0 ;  /* 0x000000ff0300720c */ /* 0x000fe20004705670 */
[----:B------:R-:W-:Y:S01]  /*9080*/  IMAD.MOV.U32 R8, RZ, RZ, 0x1 ;  /* 0x00000001ff087424 */ /* 0x000fe200078e00ff */
[----:B------:R-:W-:Y:S01]  /*9090*/  LOP3.LUT R6, R16, 0x2, RZ, 0xfc, !PT ;  /* 0x0000000210067812 */ /* 0x000fe200078efcff */
[----:B------:R-:W-:Y:S01]  /*90a0*/  IMAD.MOV.U32 R0, RZ, RZ, 0x1 ;  /* 0x00000001ff007424 */ /* 0x000fe200078e00ff */
[----:B------:R-:W-:Y:S01]  /*90b0*/  ULDC UR4, c[0x0][0x600] ;  /* 0x0001800000047ab9 */ /* 0x000fe20000000800 */
[----:B------:R-:W-:Y:S01]  /*90c0*/  IMAD.MOV.U32 R7, RZ, RZ, RZ ;  /* 0x000000ffff077224 */ /* 0x000fe200078e00ff */
[----:B------:R-:W-:-:S02]  /*90d0*/  USHF.L.U32 UR13, UR7, UR5, URZ ;  /* 0x00000005070d7299 */ /* 0x000fc4000800063f */
[----:B------:R-:W-:Y:S02]  /*90e0*/  UIADD3 UR21, UR40, 0x1, URZ ;  /* 0x0000000128157890 */ /* 0x000fe4000fffe03f */
[----:B------:R-:W-:Y:S02]  /*90f0*/  UIADD3 UR4, UR4, -0x1, URZ ;  /* 0xffffffff04047890 */ /* 0x000fe4000fffe03f */
[----:B------:R-:W-:Y:S01]  /*9100*/  ULOP3.LUT UR5, URZ, UR6, URZ, 0x33, !UPT ;  /* 0x000000063f057292 */ /* 0x000fe2000f8e333f */
[----:B------:R-:W-:-:S11]  /*9110*/  ULDC.64 UR22, c[0x0][0x198] ;  /* 0x0000660000167ab9 */ /* 0x000fd60000000a00 */
.L_x_303:
[----:B------:R-:W-:-:S03]  /*9120*/  UMOV UR6, 0xffffffff ;  /* 0xffffffff00067882 */ /* 0x000fc60000000000 */
[----:B------:R-:W-:Y:S05]  /*9130*/  BRA.DIV UR6, `(.L_x_292) ;  /* 0x0000001206587947 */ /* 0x000fea000b800000 */
[----:B------:R-:W-:-:S13]  /*9140*/  ELECT P6, URZ, PT ;  /* 0x00000000003f782f */ /* 0x000fda00038c0000 */
.L_x_318:
[----:B------:R-:W0:Y:S01]  /*9150*/  LDC R3, c[0x0][0x28c] ;  /* 0x0000a300ff037b82 */ /* 0x000e220000000800 */
[----:B------:R-:W-:Y:S01]  /*9160*/  BSSY B1, `(.L_x_293) ;  /* 0x0000043000017945 */ /* 0x000fe20003800000 */
[----:B0-----:R-:W-:-:S13]  /*9170*/  ISETP.LT.OR P6, PT, R3, 0x1, !P6 ;  /* 0x000000010300780c */ /* 0x001fda00077c1670 */
[----:B------:R-:W-:Y:S05]  /*9180*/  @P6 BRA `(.L_x_294) ;  /* 0x0000000400006947 */ /* 0x000fea0003800000 */
[----:B------:R-:W-:Y:S02]  /*9190*/  IMAD.SHL.U32 R19, R19, 0x40, RZ ;  /* 0x0000004013137824 */ /* 0x000fe400078e00ff */
[----:B------:R-:W-:Y:S02]  /*91a0*/  IMAD.SHL.U32 R22, R22, 0x100, RZ ;  /* 0x0000010016167824 */ /* 0x000fe400078e00ff */
[----:B------:R-:W-:Y:S02]  /*91b0*/  IMAD.MOV.U32 R12, RZ, RZ, RZ ;  /* 0x000000ffff0c7224 */ /* 0x000fe400078e00ff */
[----:B------:R-:W-:Y:S02]  /*91c0*/  IMAD.U32 R13, RZ, RZ, UR21 ;  /* 0x00000015ff0d7e24 */ /* 0x000fe4000f8e00ff */
[----:B------:R-:W-:Y:S02]  /*91d0*/  IMAD.MOV.U32 R3, RZ, RZ, R0 ;  /* 0x000000ffff037224 */ /* 0x000fe400078e0000 */
[----:B------:R-:W-:-:S07]  /*91e0*/  IMAD.MOV.U32 R4, RZ, RZ, R7 ;  /* 0x000000ffff047224 */ /* 0x000fce00078e0007 */
.L_x_298:
[----:B------:R-:W0:Y:S01]  /*91f0*/  S2R R10, SR_CgaCtaId ;  /* 0x00000000000a7919 */ /* 0x000e220000008800 */
[----:B------:R-:W-:Y:S01]  /*9200*/  MOV R5, 0x400 ;  /* 0x0000040000057802 */ /* 0x000fe20000000f00 */
[----:B------:R-:W1:Y:S03]  /*9210*/  @!P2 LDC R9, c[0x0][0x500] ;  /* 0x00014000ff09ab82 */ /* 0x000e660000000800 */
[----:B0-----:R-:W-:Y:S02]  /*9220*/  LEA R11, R10, R5, 0x18 ;  /* 0x000000050a0b7211 */ /* 0x001fe400078ec0ff */
[----:B------:R-:W-:-:S03]  /*9230*/  SHF.L.U32 R5, R3, 0x1f, RZ ;  /* 0x0000001f03057819 */ /* 0x000fc600000006ff */
[----:B------:R-:W-:-:S04]  /*9240*/  IMAD R10, R4, 0x8, R11 ;  /* 0x00000008040a7824 */ /* 0x000fc800078e020b */
[----:B------:R-:W0:Y:S02]  /*9250*/  SYNCS.PHASECHK.TRANS64.TRYWAIT P1, [R10+URZ+0x30], R5 ;  /* 0x000030050a0075a7 */ /* 0x000e24000802017f */
[----:B01----:R-:W-:Y:S05]  /*9260*/  @!P1 BRA `(.L_x_295) ;  /* 0x00000010002c9947 */ /* 0x003fea0003800000 */
.L_x_319:
[----:B0-----:R-:W-:Y:S01]  /*9270*/  PRMT R5, R6, 0x9910, RZ ;  /* 0x0000991006057816 */ /* 0x001fe200000000ff */
[----:B------:R0:W-:Y:S03]  /*9280*/  @!P2 SYNCS.ARRIVE.TRANS64 RZ, [R10+URZ], R9 ;  /* 0x000000090affa9a7 */ /* 0x0001e6000800003f */
[----:B------:R-:W-:-:S13]  /*9290*/  ISETP.NE.AND P1, PT, R5, 0x2, PT ;  /* 0x000000020500780c */ /* 0x000fda0003f25270 */
[----:B0-----:R-:W-:Y:S05]  /*92a0*/  @P1 BRA `(.L_x_296) ;  /* 0x0000000000041947 */ /* 0x001fea0003800000 */
[----:B------:R-:W-:Y:S01]  /*92b0*/  BPT.TRAP 0x1 ;  /* 0x000000040000795c */ /* 0x000fe20000300000 */
.L_x_296:
[----:B------:R-:W-:Y:S05]  /*92c0*/  @P0 BRA `(.L_x_297) ;  /* 0x0000000000040947 */ /* 0x000fea0003800000 */
[----:B------:R-:W-:Y:S01]  /*92d0*/  BPT.TRAP 0x1 ;  /* 0x000000040000795c */ /* 0x000fe20000300000 */
.L_x_297:
[--C-:B------:R-:W-:Y:S01]  /*92e0*/  IMAD R5, R4, 0x4000, R11.reuse ;  /* 0x0000400004057824 */ /* 0x100fe200078e020b */
[----:B------:R-:W-:Y:S01]  /*92f0*/  R2UR UR34, R12 ;  /* 0x000000000c2272ca */ /* 0x000fe200000e0000 */
[----:B------:R-:W-:Y:S01]  /*9300*/  IMAD R11, R4, 0x10000, R11 ;  /* 0x00010000040b7824 */ /* 0x000fe200078e020b */
[----:B------:R-:W-:Y:S01]  /*9310*/  R2UR UR33, R10 ;  /* 0x000000000a2172ca */ /* 0x000fe200000e0000 */
[----:B------:R-:W-:Y:S01]  /*9320*/  VIADD R13, R13, 0xffffffff ;  /* 0xffffffff0d0d7836 */ /* 0x000fe20000000000 */
[----:B------:R-:W-:Y:S01]  /*9330*/  R2UR UR24, R5 ;  /* 0x00000000051872ca */ /* 0x000fe200000e0000 */
[----:B------:R-:W-:Y:S01]  /*9340*/  UIADD3 UR6, UP0, UR22, 0xf0, URZ ;  /* 0x000000f016067890 */ /* 0x000fe2000ff1e03f */
[----:B------:R-:W-:Y:S01]  /*9350*/  R2UR UR8, R11 ;  /* 0x000000000b0872ca */ /* 0x000fe200000e0000 */
[----:B------:R-:W-:Y:S01]  /*9360*/  UIADD3 UR30, UP1, UR22, 0x1f0, URZ ;  /* 0x000001f0161e7890 */ /* 0x000fe2000ff3e03f */
[----:B------:R-:W-:Y:S01]  /*9370*/  R2UR UR36, R2 ;  /* 0x00000000022472ca */ /* 0x000fe200000e0000 */
[----:B------:R-:W-:Y:S01]  /*9380*/  UIADD3.X UR7, URZ, UR23, URZ, UP0, !UPT ;  /* 0x000000173f077290 */ /* 0x000fe200087fe43f */
[----:B------:R-:W-:Y:S01]  /*9390*/  R2UR UR35, R19 ;  /* 0x00000000132372ca */ /* 0x000fe200000e0000 */
[----:B------:R-:W-:Y:S01]  /*93a0*/  UIADD3.X UR31, URZ, UR23, URZ, UP1, !UPT ;  /* 0x000000173f1f7290 */ /* 0x000fe20008ffe43f */
[----:B------:R-:W-:Y:S01]  /*93b0*/  R2UR UR19, R22 ;  /* 0x00000000161372ca */ /* 0x000fe200000e0000 */
[----:B------:R-:W-:Y:S01]  /*93c0*/  UIADD3 UR26, UR34, 0x20, URZ ;  /* 0x00000020221a7890 */ /* 0x000fe2000fffe03f */
[----:B------:R-:W-:Y:S01]  /*93d0*/  ISETP.GT.AND P3, PT, R13, 0x1, PT ;  /* 0x000000010d00780c */ /* 0x000fe20003f64270 */
[----:B------:R-:W-:Y:S01]  /*93e0*/  VIADD R4, R4, 0x1 ;  /* 0x0000000104047836 */ /* 0x000fe20000000000 */
[----:B------:R-:W-:Y:S01]  /*93f0*/  UMOV UR14, 0x0 ;  /* 0x00000000000e7882 */ /* 0x000fe20000000000 */
[----:B------:R-:W-:Y:S01]  /*9400*/  UIADD3 UR32, UR24, 0x180, URZ ;  /* 0x0000018018207890 */ /* 0x000fe2000fffe03f */
[----:B------:R-:W-:Y:S01]  /*9410*/  VIADD R12, R12, 0x40 ;  /* 0x000000400c0c7836 */ /* 0x000fe20000000000 */
[----:B------:R-:W-:Y:S01]  /*9420*/  UIADD3 UR24, UR24, 0x2180, URZ ;  /* 0x0000218018187890 */ /* 0x000fe2000fffe03f */
[----:B------:R-:W-:Y:S01]  /*9430*/  ISETP.NE.AND P1, PT, R4, 0x6, PT ;  /* 0x000000060400780c */ /* 0x000fe20003f25270 */
[----:B------:R-:W-:-:S02]  /*9440*/  UIADD3 UR16, UR8, 0x18180, URZ ;  /* 0x0001818008107890 */ /* 0x000fc4000fffe03f */
[----:B------:R-:W-:Y:S01]  /*9450*/  UIADD3 UR8, UR8, 0x20180, URZ ;  /* 0x0002018008087890 */ /* 0x000fe2000fffe03f */
[----:B------:R-:W-:Y:S01]  /*9460*/  SEL R10, RZ, 0x1, P1 ;  /* 0x00000001ff0a7807 */ /* 0x000fe20000800000 */
[----:B------:R-:W-:Y:S01]  /*9470*/  UMOV UR15, 0x10000000 ;  /* 0x10000000000f7882 */ /* 0x000fe20000000000 */
[----:B------:R-:W-:Y:S01]  /*9480*/  UMOV UR25, UR33 ;  /* 0x0000002100197c82 */ /* 0x000fe20008000000 */
[----:B------:R-:W-:Y:S01]  /*9490*/  UMOV UR28, UR36 ;  /* 0x00000024001c7c82 */ /* 0x000fe20008000000 */
[----:B------:R-:W-:Y:S01]  /*94a0*/  UMOV UR27, UR35 ;  /* 0x00000023001b7c82 */ /* 0x000fe20008000000 */
[----:B------:R-:W-:Y:S01]  /*94b0*/  UMOV UR17, UR33 ;  /* 0x0000002100117c82 */ /* 0x000fe20008000000 */
[----:B------:R-:W-:Y:S01]  /*94c0*/  UMOV UR18, UR34 ;  /* 0x0000002200127c82 */ /* 0x000fe20008000000 */
[----:B------:R-:W-:Y:S01]  /*94d0*/  UMOV UR20, UR36 ;  /* 0x0000002400147c82 */ /* 0x000fe20008000000 */
[----:B------:R0:W-:Y:S01]  /*94e0*/  UTMALDG.3D [UR32], [UR6], desc[UR14] ;  /* 0x00000e20060075b4 */ /* 0x0001e20008011000 */
[----:B------:R-:W-:Y:S01]  /*94f0*/  UMOV UR9, UR33 ;  /* 0x0000002100097c82 */ /* 0x000fe20008000000 */
[----:B------:R-:W-:Y:S01]  /*9500*/  UMOV UR11, UR19 ;  /* 0x00000013000b7c82 */ /* 0x000fe20008000000 */
[----:B------:R-:W-:Y:S01]  /*9510*/  UMOV UR12, UR36 ;  /* 0x00000024000c7c82 */ /* 0x000fe20008000000 */
[----:B------:R-:W-:Y:S01]  /*9520*/  UMOV UR10, UR26 ;  /* 0x0000001a000a7c82 */ /* 0x000fe20008000000 */
[----:B------:R-:W-:-:S02]  /*9530*/  LOP3.LUT R3, R3, R10, RZ, 0x3c, !PT ;  /* 0x0000000a03037212 */ /* 0x000fc400078e3cff */
[----:B------:R-:W-:Y:S01]  /*9540*/  SEL R4, R4, RZ, P1 ;  /* 0x000000ff04047207 */ /* 0x000fe20000800000 */
[----:B------:R0:W-:Y:S01]  /*9550*/  UTMALDG.3D [UR24], [UR6], desc[UR14] ;  /* 0x00000e18060075b4 */ /* 0x0001e20008011000 */
[----:B------:R0:W-:Y:S01]  /*9560*/  UTMALDG.3D [UR16], [UR30], desc[UR14] ;  /* 0x00000e101e0075b4 */ /* 0x0001e20008011000 */
[----:B------:R0:W-:Y:S02]  /*9570*/  UTMALDG.3D [UR8], [UR30], desc[UR14] ;  /* 0x00000e081e0075b4 */ /* 0x0001e40008011000 */
[----:B0-----:R-:W-:Y:S05]  /*9580*/  @P3 BRA `(.L_x_298) ;  /* 0xfffffffc00183947 */ /* 0x001fea000383ffff */
.L_x_294:
[----:B------:R-:W-:Y:S05]  /*9590*/  BSYNC B1 ;  /* 0x0000000000017941 */ /* 0x000fea0003800000 */
.L_x_293:
[----:B------:R-:W2:Y:S01]  /*95a0*/  LDL.64 R10, [R1] ;  /* 0x00000000010a7983 */ /* 0x000ea20000100a00 */
[----:B------:R-:W-:Y:S01]  /*95b0*/  LOP3.LUT P4, RZ, R8, 0xff, RZ, 0xc0, !PT ;  /* 0x000000ff08ff7812 */ /* 0x000fe2000788c0ff */
[----:B------:R-:W-:Y:S01]  /*95c0*/  VIADD R4, R7, UR40 ;  /* 0x0000002807047c36 */ /* 0x000fe20008000000 */
[----:B------:R-:W-:Y:S01]  /*95d0*/  ULDC.64 UR6, c[0x0][0x650] ;  /* 0x0001940000067ab9 */ /* 0x000fe20000000a00 */
[----:B------:R-:W-:Y:S01]  /*95e0*/  IMAD.U32 R7, RZ, RZ, UR40 ;  /* 0x00000028ff077e24 */ /* 0x000fe2000f8e00ff */
[----:B------:R-:W-:Y:S01]  /*95f0*/  UISETP.GE.U32.AND UP0, UPT, UR40, 0x6, UPT ;  /* 0x000000062800788c */ /* 0x000fe2000bf06070 */
[----:B------:R-:W-:Y:S01]  /*9600*/  BSSY B1, `(.L_x_299) ;  /* 0x000006f000017945 */ /* 0x000fe20003800000 */
[----:B------:R-:W-:Y:S01]  /*9610*/  ISETP.GT.U32.AND P1, PT, R4, 0x5, PT ;  /* 0x000000050400780c */ /* 0x000fe20003f24070 */
[----:B------:R-:W-:Y:S01]  /*9620*/  IMAD.MOV.U32 R19, RZ, RZ, -0x1 ;  /* 0xffffffffff137424 */ /* 0x000fe200078e00ff */
[----:B------:R-:W-:Y:S01]  /*9630*/  PRMT R8, RZ, 0x7610, R8 ;  /* 0x00007610ff087816 */ /* 0x000fe20000000008 */
[----:B------:R-:W-:Y:S01]  /*9640*/  IMAD.MOV.U32 R22, RZ, RZ, -0x1 ;  /* 0xffffffffff167424 */ /* 0x000fe200078e00ff */
[----:B------:R-:W-:-:S02]  /*9650*/  ISETP.LT.U32.AND P1, PT, R7, 0x6, P1 ;  /* 0x000000060700780c */ /* 0x000fc40000f21070 */
[----:B------:R-:W-:Y:S01]  /*9660*/  PLOP3.LUT P3, PT, PT, PT, UP0, 0x80, 0x0 ;  /* 0x000000000000781c */ /* 0x000fe20003f6f008 */
[----:B------:R-:W0:Y:S01]  /*9670*/  @P4 S2R R3, SR_CgaCtaId ;  /* 0x0000000000034919 */ /* 0x000e220000008800 */
[----:B------:R-:W-:-:S04]  /*9680*/  @P4 MOV R2, 0x400 ;  /* 0x0000040000024802 */ /* 0x000fc80000000f00 */
[----:B0-----:R-:W-:Y:S01]  /*9690*/  @P4 LEA R5, R3, R2, 0x18 ;  /* 0x0000000203054211 */ /* 0x001fe200078ec0ff */
[----:B------:R-:W-:-:S03]  /*96a0*/  IMAD.WIDE.U32 R2, R4, -0x55555555, RZ ;  /* 0xaaaaaaab04027825 */ /* 0x000fc600078e00ff */
[----:B------:R0:W-:Y:S01]  /*96b0*/  @P4 SYNCS.ARRIVE.TRANS64.A1T0 RZ, [R5+URZ+0x98], RZ ;  /* 0x000098ff05ff49a7 */ /* 0x0001e2000810003f */
[----:B------:R-:W-:Y:S01]  /*96c0*/  IMAD.MOV.U32 R2, RZ, RZ, -0x1 ;  /* 0xffffffffff027424 */ /* 0x000fe200078e00ff */
[----:B0-----:R-:W-:Y:S02]  /*96d0*/  SHF.R.U32.HI R5, RZ, 0x2, R3 ;  /* 0x00000002ff057819 */ /* 0x001fe40000011603 */
[----:B------:R-:W-:-:S03]  /*96e0*/  SEL R3, RZ, 0x1, !P1 ;  /* 0x00000001ff037807 */ /* 0x000fc60004800000 */
[----:B------:R-:W-:Y:S01]  /*96f0*/  IMAD R7, R5, -0x6, R4 ;  /* 0xfffffffa05077824 */ /* 0x000fe200078e0204 */
[----:B------:R-:W-:Y:S02]  /*9700*/  LOP3.LUT R0, R0, R3, RZ, 0x3c, !PT ;  /* 0x0000000300007212 */ /* 0x000fe400078e3cff */
[----:B------:R-:W-:Y:S02]  /*9710*/  PRMT R3, RZ, 0x7610, R3 ;  /* 0x00007610ff037816 */ /* 0x000fe40000000003 */
[----:B------:R-:W-:Y:S02]  /*9720*/  @P3 LOP3.LUT R0, R0, 0x1, R5, 0x78, !PT ;  /* 0x0000000100003812 */ /* 0x000fe400078e7805 */
[----:B--2---:R-:W-:-:S04]  /*9730*/  IADD3 R18, P4, R18, R10, RZ ;  /* 0x0000000a12127210 */ /* 0x004fc80007f9e0ff */
[----:B------:R-:W-:Y:S01]  /*9740*/  ISETP.GE.U32.AND P1, PT, R18, UR6, PT ;  /* 0x0000000612007c0c */ /* 0x000fe2000bf26070 */
[----:B------:R-:W-:-:S05]  /*9750*/  IMAD.X R17, R17, 0x1, R23, P4 ;  /* 0x0000000111117824 */ /* 0x000fca00020e0617 */
[----:B------:R-:W-:-:S13]  /*9760*/  ISETP.GE.U32.AND.EX P1, PT, R17, UR7, PT, P1 ;  /* 0x0000000711007c0c */ /* 0x000fda000bf26110 */
[----:B------:R-:W-:Y:S05]  /*9770*/  @P1 BRA `(.L_x_300) ;  /* 0x00000004005c1947 */ /* 0x000fea0003800000 */
[----:B------:R-:W0:Y:S01]  /*9780*/  S2R R11, SR_CTAID.X ;  /* 0x00000000000b7919 */ /* 0x000e220000002500 */
[----:B------:R-:W-:Y:S01]  /*9790*/  ULDC.64 UR6, c[0x0][0x628] ;  /* 0x00018a0000067ab9 */ /* 0x000fe20000000a00 */
[----:B------:R-:W1:Y:S01]  /*97a0*/  LDC R12, c[0x0][0x144] ;  /* 0x00005100ff0c7b82 */ /* 0x000e620000000800 */
[----:B------:R-:W-:Y:S01]  /*97b0*/  ISETP.NE.U32.AND P1, PT, RZ, UR6, PT ;  /* 0x00000006ff007c0c */ /* 0x000fe2000bf25070 */
[----:B------:R-:W2:Y:S01]  /*97c0*/  S2R R9, SR_CTAID.Y ;  /* 0x0000000000097919 */ /* 0x000ea20000002600 */
[----:B------:R-:W-:Y:S01]  /*97d0*/  ULDC UR8, c[0x0][0x150] ;  /* 0x0000540000087ab9 */ /* 0x000fe20000000800 */
[----:B------:R-:W-:Y:S01]  /*97e0*/  ULDC UR9, c[0x0][0x630] ;  /* 0x00018c0000097ab9 */ /* 0x000fe20000000800 */
[----:B------:R-:W-:Y:S01]  /*97f0*/  ISETP.NE.AND.EX P1, PT, RZ, UR7, PT, P1 ;  /* 0x00000007ff007c0c */ /* 0x000fe2000bf25310 */
[----:B------:R-:W-:Y:S01]  /*9800*/  IMAD.MOV.U32 R2, RZ, RZ, R18 ;  /* 0x000000ffff027224 */ /* 0x000fe200078e0012 */
[----:B0-----:R-:W-:-:S05]  /*9810*/  I2FP.F32.U32 R3, R11 ;  /* 0x0000000b00037245 */ /* 0x001fca0000201000 */
[----:B------:R-:W-:Y:S01]  /*9820*/  FMUL R14, R3, UR8 ;  /* 0x00000008030e7c20 */ /* 0x000fe20008400000 */
[----:B------:R-:W-:-:S05]  /*9830*/  IMAD.MOV.U32 R3, RZ, RZ, R17 ;  /* 0x000000ffff037224 */ /* 0x000fca00078e0011 */
[----:B--2---:R-:W-:Y:S05]  /*9840*/  @!P1 BRA `(.L_x_301) ;  /* 0x0000000000289947 */ /* 0x004fea0003800000 */
[----:B------:R-:W-:Y:S02]  /*9850*/  ULDC UR8, c[0x0][0x634] ;  /* 0x00018d0000087ab9 */ /* 0x000fe40000000800 */
[----:B------:R-:W-:-:S05]  /*9860*/  IADD3 R3, P1, R18, UR8, RZ ;  /* 0x0000000812037c10 */ /* 0x000fca000ff3e0ff */
[----:B------:R-:W-:-:S04]  /*9870*/  IMAD.X R13, RZ, RZ, R17, P1 ;  /* 0x000000ffff0d7224 */ /* 0x000fc800008e0611 */
[----:B------:R-:W-:-:S04]  /*9880*/  IMAD.WIDE.U32 R4, R13, UR6, RZ ;  /* 0x000000060d047c25 */ /* 0x000fc8000f8e00ff */
[----:B------:R-:W-:-:S04]  /*9890*/  IMAD.WIDE.U32 R4, P1, R3, UR7, R4 ;  /* 0x0000000703047c25 */ /* 0x000fc8000f820004 */
[----:B------:R-:W-:-:S04]  /*98a0*/  IMAD.WIDE.U32 R2, R3, UR6, RZ ;  /* 0x0000000603027c25 */ /* 0x000fc8000f8e00ff */
[----:B------:R-:W-:Y:S01]  /*98b0*/  IMAD.MOV.U32 R2, RZ, RZ, R5 ;  /* 0x000000ffff027224 */ /* 0x000fe200078e0005 */
[----:B------:R-:W-:Y:S01]  /*98c0*/  IADD3 RZ, P3, R3, R4, RZ ;  /* 0x0000000403ff7210 */ /* 0x000fe20007f7e0ff */
[----:B------:R-:W-:-:S04]  /*98d0*/  IMAD.X R3, RZ, RZ, RZ, P1 ;  /* 0x000000ffff037224 */ /* 0x000fc800008e06ff */
[----:B------:R-:W-:-:S08]  /*98e0*/  IMAD.WIDE.U32.X R2, R13, UR7, R2, P3 ;  /* 0x000000070d027c25 */ /* 0x000fd000098e0402 */
.L_x_301:
[--C-:B------:R-:W-:Y:S01]  /*98f0*/  SHF.R.U64 R10, R2, UR9, R3.reuse ;  /* 0x00000009020a7c19 */ /* 0x100fe20008001203 */
[----:B------:R-:W0:Y:S01]  /*9900*/  F2I.U32.TRUNC.NTZ R14, R14 ;  /* 0x0000000e000e7305 */ /* 0x000e22000020f000 */
[----:B------:R-:W-:Y:S01]  /*9910*/  SHF.R.U32.HI R2, RZ, UR9, R3 ;  /* 0x00000009ff027c19 */ /* 0x000fe20008011603 */
[----:B------:R-:W-:Y:S01]  /*9920*/  ULDC.64 UR6, c[0x0][0x620] ;  /* 0x0001880000067ab9 */ /* 0x000fe20000000a00 */
[----:B------:R-:W-:Y:S01]  /*9930*/  IADD3 R5, P1, RZ, -R10, RZ ;  /* 0x8000000aff057210 */ /* 0x000fe20007f3e0ff */
[----:B------:R-:W-:Y:S01]  /*9940*/  IMAD.MOV.U32 R3, RZ, RZ, R17 ;  /* 0x000000ffff037224 */ /* 0x000fe200078e0011 */
[----:B------:R-:W-:-:S03]  /*9950*/  ULDC.64 UR8, c[0x0][0x640] ;  /* 0x0001900000087ab9 */ /* 0x000fc60000000a00 */
[----:B------:R-:W-:Y:S01]  /*9960*/  IMAD.X R2, RZ, RZ, ~R2, P1 ;  /* 0x000000ffff027224 */ /* 0x000fe200008e0e02 */
[----:B------:R-:W-:-:S03]  /*9970*/  ISETP.NE.U32.AND P1, PT, RZ, UR8, PT ;  /* 0x00000008ff007c0c */ /* 0x000fc6000bf25070 */
[----:B------:R-:W-:Y:S01]  /*9980*/  IMAD R4, R2, UR6, RZ ;  /* 0x0000000602047c24 */ /* 0x000fe2000f8e02ff */
[----:B------:R-:W-:Y:S01]  /*9990*/  ISETP.NE.AND.EX P1, PT, RZ, UR9, PT, P1 ;  /* 0x00000009ff007c0c */ /* 0x000fe2000bf25310 */
[----:B------:R-:W-:-:S04]  /*99a0*/  IMAD.MOV.U32 R2, RZ, RZ, R18 ;  /* 0x000000ffff027224 */ /* 0x000fc800078e0012 */
[----:B------:R-:W-:Y:S01]  /*99b0*/  IMAD.WIDE.U32 R2, R5, UR6, R2 ;  /* 0x0000000605027c25 */ /* 0x000fe2000f8e0002 */
[----:B------:R-:W-:-:S03]  /*99c0*/  ULDC UR6, c[0x0][0x618] ;  /* 0x0001860000067ab9 */ /* 0x000fc60000000800 */
[----:B------:R-:W-:Y:S01]  /*99d0*/  IMAD R5, R5, UR7, R4 ;  /* 0x0000000705057c24 */ /* 0x000fe2000f8e0204 */
[----:B------:R-:W-:Y:S01]  /*99e0*/  ULDC UR7, c[0x0][0x154] ;  /* 0x0000550000077ab9 */ /* 0x000fe20000000800 */
[----:B0-----:R-:W-:Y:S02]  /*99f0*/  IMAD.MOV R4, RZ, RZ, -R14 ;  /* 0x000000ffff047224 */ /* 0x001fe400078e0a0e */
[----:B------:R-:W0:Y:S01]  /*9a00*/  LDC R14, c[0x0][0x148] ;  /* 0x00005200ff0e7b82 */ /* 0x000e220000000800 */
[----:B------:R-:W-:Y:S02]  /*9a10*/  IMAD.IADD R3, R3, 0x1, R5 ;  /* 0x0000000103037824 */ /* 0x000fe400078e0205 */
[----:B-1----:R-:W-:Y:S01]  /*9a20*/  IMAD R11, R12, R4, R11 ;  /* 0x000000040c0b7224 */ /* 0x002fe200078e020b */
[----:B------:R-:W-:Y:S02]  /*9a30*/  I2FP.F32.U32 R4, R9 ;  /* 0x0000000900047245 */ /* 0x000fe40000201000 */
[----:B------:R-:W-:-:S02]  /*9a40*/  SHF.R.U64 R12, R2, UR6, R3 ;  /* 0x00000006020c7c19 */ /* 0x000fc40008001203 */
[----:B------:R-:W-:Y:S01]  /*9a50*/  SHF.R.U32.HI R3, RZ, UR6, R3 ;  /* 0x00000006ff037c19 */ /* 0x000fe20008011603 */
[----:B------:R-:W-:Y:S01]  /*9a60*/  FMUL R4, R4, UR7 ;  /* 0x0000000704047c20 */ /* 0x000fe20008400000 */
[----:B------:R-:W-:Y:S02]  /*9a70*/  ULDC UR6, c[0x0][0x608] ;  /* 0x0001820000067ab9 */ /* 0x000fe40000000800 */
[--C-:B------:R-:W-:Y:S01]  /*9a80*/  SHF.R.U64 R15, R12, UR6, R3.reuse ;  /* 0x000000060c0f7c19 */ /* 0x100fe20008001203 */
[----:B------:R1:W2:Y:S01]  /*9a90*/  F2I.U32.TRUNC.NTZ R20, R4 ;  /* 0x0000000400147305 */ /* 0x0002a2000020f000 */
[----:B------:R-:W-:Y:S01]  /*9aa0*/  SHF.R.U32.HI R2, RZ, UR6, R3 ;  /* 0x00000006ff027c19 */ /* 0x000fe20008011603 */
[----:B------:R-:W-:-:S03]  /*9ab0*/  ULDC UR6, c[0x0][0x658] ;  /* 0x0001960000067ab9 */ /* 0x000fc60000000800 */
[--C-:B------:R-:W-:Y:S02]  /*9ac0*/  SHF.R.U64 R13, R15, UR6, R2.reuse ;  /* 0x000000060f0d7c19 */ /* 0x100fe40008001202 */
[----:B------:R-:W-:-:S03]  /*9ad0*/  SHF.R.U32.HI R19, RZ, UR6, R2 ;  /* 0x00000006ff137c19 */ /* 0x000fc60008011602 */
[----:B------:R-:W-:Y:S02]  /*9ae0*/  IMAD.MOV.U32 R2, RZ, RZ, R13 ;  /* 0x000000ffff027224 */ /* 0x000fe400078e000d */
[----:B------:R-:W-:Y:S01]  /*9af0*/  IMAD.MOV.U32 R3, RZ, RZ, R19 ;  /* 0x000000ffff037224 */ /* 0x000fe200078e0013 */
[----:B-1----:R-:W-:Y:S06]  /*9b00*/  @!P1 BRA `(.L_x_302) ;  /* 0x0000000000289947 */ /* 0x002fec0003800000 */
        /* <DEDUP_REMOVED lines=10> */
.L_x_302:
[----:B------:R-:W1:Y:S01]  /*9bb0*/  LDC R4, c[0x0][0x65c] ;  /* 0x00019700ff047b82 */ /* 0x000e620000000800 */
[----:B------:R-:W-:Y:S01]  /*9bc0*/  ULDC UR6, c[0x0][0x648] ;  /* 0x0001920000067ab9 */ /* 0x000fe20000000800 */
[----:B------:R-:W-:Y:S01]  /*9bd0*/  LOP3.LUT R15, R15, UR5, RZ, 0xc0, !PT ;  /* 0x000000050f0f7c12 */ /* 0x000fe2000f8ec0ff */
[----:B--2---:R-:W-:Y:S01]  /*9be0*/  IMAD.MOV R20, RZ, RZ, -R20 ;  /* 0x000000ffff147224 */ /* 0x004fe200078e0a14 */
[----:B------:R-:W-:Y:S01]  /*9bf0*/  SHF.R.U64 R2, R2, UR6, R3 ;  /* 0x0000000602027c19 */ /* 0x000fe20008001203 */
[----:B------:R-:W-:Y:S01]  /*9c00*/  ULDC UR6, c[0x0][0x638] ;  /* 0x00018e0000067ab9 */ /* 0x000fe20000000800 */
[----:B------:R-:W-:Y:S01]  /*9c10*/  LOP3.LUT R12, R12, UR4, RZ, 0xc0, !PT ;  /* 0x000000040c0c7c12 */ /* 0x000fe2000f8ec0ff */
[----:B------:R-:W-:Y:S01]  /*9c20*/  ULDC UR7, c[0x0][0x610] ;  /* 0x0001840000077ab9 */ /* 0x000fe20000000800 */
[----:B------:R-:W-:Y:S01]  /*9c30*/  IMAD.MOV.U32 R3, RZ, RZ, 0x1 ;  /* 0x00000001ff037424 */ /* 0x000fe200078e00ff */
[----:B-1----:R-:W-:Y:S01]  /*9c40*/  ISETP.NE.AND P1, PT, R4, 0x1, PT ;  /* 0x000000010400780c */ /* 0x002fe20003f25270 */
[----:B------:R-:W-:-:S02]  /*9c50*/  IMAD.MOV R4, RZ, RZ, -R2 ;  /* 0x000000ffff047224 */ /* 0x000fc400078e0a02 */
[----:B------:R-:W-:Y:S02]  /*9c60*/  IMAD R2, R2, UR13, R15 ;  /* 0x0000000d02027c24 */ /* 0x000fe4000f8e020f */
[----:B------:R-:W-:Y:S01]  /*9c70*/  IMAD R13, R4, UR6, R13 ;  /* 0x00000006040d7c24 */ /* 0x000fe2000f8e020d */
[----:B------:R-:W-:-:S07]  /*9c80*/  ULDC UR6, c[0x0][0x600] ;  /* 0x0001800000067ab9 */ /* 0x000fce0000000800 */
[----:B0-----:R-:W-:-:S04]  /*9c90*/  @P1 IMAD R11, R14, R20, R9 ;  /* 0x000000140e0b1224 */ /* 0x001fc800078e0209 */
[----:B------:R-:W-:Y:S02]  /*9ca0*/  IMAD R11, R2, UR7, R11 ;  /* 0x00000007020b7c24 */ /* 0x000fe4000f8e020b */
[----:B------:R-:W-:-:S05]  /*9cb0*/  IMAD R2, R13, UR6, R12 ;  /* 0x000000060d027c24 */ /* 0x000fca000f8e020c */
[----:B------:R-:W-:Y:S02]  /*9cc0*/  SEL R22, R2, R11, !P1 ;  /* 0x0000000b02167207 */ /* 0x000fe40004800000 */
[----:B------:R-:W-:Y:S01]  /*9cd0*/  SEL R19, R11, R2, !P1 ;  /* 0x000000020b137207 */ /* 0x000fe20004800000 */
[----:B------:R-:W-:-:S07]  /*9ce0*/  IMAD.MOV.U32 R2, RZ, RZ, R10 ;  /* 0x000000ffff027224 */ /* 0x000fce00078e000a */
.L_x_300:
[----:B------:R-:W-:Y:S05]  /*9cf0*/  BSYNC B1 ;  /* 0x0000000000017941 */ /* 0x000fea0003800000 */
.L_x_299:
[----:B------:R-:W-:-:S13]  /*9d00*/  LOP3.LUT P1, RZ, R3, 0xff, RZ, 0xc0, !PT ;  /* 0x000000ff03ff7812 */ /* 0x000fda000782c0ff */
[----:B------:R-:W-:Y:S05]  /*9d10*/  @P1 BRA `(.L_x_303) ;  /* 0xfffffff400001947 */ /* 0x000fea000383ffff */
[----:B------:R-:W-:Y:S05]  /*9d20*/  BSYNC B0 ;  /* 0x0000000000007941 */ /* 0x000fea0003800000 */
.L_x_291:
[----:B------:R-:W-:-:S03]  /*9d30*/  UMOV UR6, 0xffffffff ;  /* 0xffffffff00067882 */ /* 0x000fc60000000000 */
[----:B------:R-:W-:Y:S05]  /*9d40*/  BRA.DIV UR6, `(.L_x_304) ;  /* 0x0000000606887947 */ /* 0x000fea000b800000 */
[----:B------:R-:W-:-:S13]  /*9d50*/  ELECT P6, URZ, PT ;  /* 0x00000000003f782f */ /* 0x000fda00038c0000 */
.L_x_322:
[----:B------:R-:W-:Y:S04]  /*9d60*/  BSSY B0, `(.L_x_305) ;  /* 0x000003d000007945 */ /* 0x000fe80003800000 */
[----:B------:R-:W-:Y:S05]  /*9d70*/  @!P6 BRA `(.L_x_306) ;  /* 0x0000000000ece947 */ /* 0x000fea0003800000 */
[----:B------:R-:W-:-:S04]  /*9d80*/  LOP3.LUT R16, R16, 0x2, RZ, 0xfc, !PT ;  /* 0x0000000210107812 */ /* 0x000fc800078efcff */
[----:B------:R-:W-:-:S13]  /*9d90*/  ISETP.NE.AND P0, PT, R16, 0x3, PT ;  /* 0x000000031000780c */ /* 0x000fda0003f05270 */
[----:B------:R-:W-:Y:S05]  /*9da0*/  @!P0 BRA `(.L_x_307) ;  /* 0x0000000000048947 */ /* 0x000fea0003800000 */
[----:B------:R-:W-:Y:S01]  /*9db0*/  BPT.TRAP 0x1 ;  /* 0x000000040000795c */ /* 0x000fe20000300000 */
.L_x_307:
[----:B------:R-:W0:Y:S01]  /*9dc0*/  S2R R3, SR_CgaCtaId ;  /* 0x0000000000037919 */ /* 0x000e220000008800 */
[----:B------:R-:W-:Y:S02]  /*9dd0*/  MOV R2, 0x400 ;  /* 0x0000040000027802 */ /* 0x000fe40000000f00 */
[----:B------:R-:W-:Y:S02]  /*9de0*/  SHF.L.U32 R4, R0, 0x1f, RZ ;  /* 0x0000001f00047819 */ /* 0x000fe400000006ff */
[----:B0-----:R-:W-:-:S05]  /*9df0*/  LEA R2, R3, R2, 0x18 ;  /* 0x0000000203027211 */ /* 0x001fca00078ec0ff */
[----:B------:R-:W-:-:S04]  /*9e00*/  VIADD R2, R2, 0x30 ;  /* 0x0000003002027836 */ /* 0x000fc80000000000 */
[C---:B------:R-:W-:Y:S02]  /*9e10*/  IMAD R9, R7.reuse, 0x8, R2 ;  /* 0x0000000807097824 */ /* 0x040fe400078e0202 */
[----:B------:R-:W-:Y:S02]  /*9e20*/  VIADD R7, R7, 0x1 ;  /* 0x0000000107077836 */ /* 0x000fe40000000000 */
[----:B------:R-:W0:Y:S03]  /*9e30*/  SYNCS.PHASECHK.TRANS64.TRYWAIT P0, [R9+URZ], R4 ;  /* 0x00000004090075a7 */ /* 0x000e26000800017f */
[----:B------:R-:W-:-:S04]  /*9e40*/  ISETP.NE.AND P1, PT, R7, 0x6, PT ;  /* 0x000000060700780c */ /* 0x000fc80003f25270 */
[----:B------:R-:W-:Y:S02]  /*9e50*/  SEL R3, RZ, 0x1, P1 ;  /* 0x00000001ff037807 */ /* 0x000fe40000800000 */
[----:B------:R-:W-:Y:S02]  /*9e60*/  SEL R7, R7, RZ, P1 ;  /* 0x000000ff07077207 */ /* 0x000fe40000800000 */
[----:B------:R-:W-:-:S03]  /*9e70*/  LOP3.LUT R6, R0, R3, RZ, 0x3c, !PT ;  /* 0x0000000300067212 */ /* 0x000fc600078e3cff */
[----:B------:R-:W-:Y:S01]  /*9e80*/  IMAD R8, R7, 0x8, R2 ;  /* 0x0000000807087824 */ /* 0x000fe200078e0202 */
[----:B------:R-:W-:Y:S01]  /*9e90*/  SHF.L.U32 R5, R6, 0x1f, RZ ;  /* 0x0000001f06057819 */ /* 0x000fe200000006ff */
[----:B0-----:R-:W-:Y:S06]  /*9ea0*/  @!P0 BRA `(.L_x_308) ;  /* 0x0000000400508947 */ /* 0x001fec0003800000 */
.L_x_323:
[----:B------:R-:W1:Y:S01]  /*9eb0*/  SYNCS.PHASECHK.TRANS64.TRYWAIT P0, [R8+URZ], R5 ;  /* 0x00000005080075a7 */ /* 0x000e62000800017f */
[----:B------:R-:W-:-:S05]  /*9ec0*/  VIADD R0, R7, 0x1 ;  /* 0x0000000107007836 */ /* 0x000fca0000000000 */
[----:B------:R-:W-:-:S04]  /*9ed0*/  ISETP.NE.AND P1, PT, R0, 0x6, PT ;  /* 0x000000060000780c */ /* 0x000fc80003f25270 */
[----:B------:R-:W-:Y:S02]  /*9ee0*/  SEL R3, RZ, 0x1, P1 ;  /* 0x00000001ff037807 */ /* 0x000fe40000800000 */
[----:B------:R-:W-:Y:S02]  /*9ef0*/  SEL R7, R0, RZ, P1 ;  /* 0x000000ff00077207 */ /* 0x000fe40000800000 */
[----:B------:R-:W-:-:S03]  /*9f00*/  LOP3.LUT R6, R6, R3, RZ, 0x3c, !PT ;  /* 0x0000000306067212 */ /* 0x000fc600078e3cff */
[----:B0-----:R-:W-:Y:S01]  /*9f10*/  IMAD R9, R7, 0x8, R2 ;  /* 0x0000000807097824 */ /* 0x001fe200078e0202 */
[----:B------:R-:W-:Y:S01]  /*9f20*/  SHF.L.U32 R4, R6, 0x1f, RZ ;  /* 0x0000001f06047819 */ /* 0x000fe200000006ff */
[----:B-1----:R-:W-:Y:S06]  /*9f30*/  @!P0 BRA `(.L_x_309) ;  /* 0x0000000400408947 */ /* 0x002fec0003800000 */
.L_x_324:
        /* <DEDUP_REMOVED lines=9> */
.L_x_325:
[----:B------:R-:W1:Y:S01]  /*9fd0*/  SYNCS.PHASECHK.TRANS64.TRYWAIT P0, [R8+URZ], R5 ;  /* 0x00000005080075a7 */ /* 0x000e62000800017f */
[----:B------:R-:W-:-:S05]  /*9fe0*/  VIADD R0, R7, 0x1 ;  /* 0x0000000107007836 */ /* 0x000fca0000000000 */
[----:B------:R-:W-:-:S04]  /*9ff0*/  ISETP.NE.AND P1, PT, R0, 0x6, PT ;  /* 0x000000060000780c */ /* 0x000fc80003f25270 */
[----:B------:R-:W-:Y:S02]  /*a000*/  SEL R3, RZ, 0x1, P1 ;  /* 0x00000001ff037807 */ /* 0x000fe40000800000 */
[----:B------:R-:W-:Y:S02]  /*a010*/  SEL R7, R0, RZ, P1 ;  /* 0x000000ff00077207 */ /* 0x000fe40000800000 */
[----:B0-----:R-:W-:-:S03]  /*a020*/  LOP3.LUT R9, R6, R3, RZ, 0x3c, !PT ;  /* 0x0000000306097212 */ /* 0x001fc600078e3cff */
[----:B------:R-:W-:Y:S01]  /*a030*/  IMAD R11, R7, 0x8, R2 ;  /* 0x00000008070b7824 */ /* 0x000fe200078e0202 */
[----:B------:R-:W-:Y:S01]  /*a040*/  SHF.L.U32 R6, R9, 0x1f, RZ ;  /* 0x0000001f09067819 */ /* 0x000fe200000006ff */
[----:B-1----:R-:W-:Y:S06]  /*a050*/  @!P0 BRA `(.L_x_311) ;  /* 0x0000000400208947 */ /* 0x002fec0003800000 */
.L_x_326:
[----:B------:R-:W1:Y:S01]  /*a060*/  SYNCS.PHASECHK.TRANS64.TRYWAIT P0, [R11+URZ], R6 ;  /* 0x000000060b0075a7 */ /* 0x000e62000800017f */
[----:B------:R-:W-:-:S05]  /*a070*/  VIADD R0, R7, 0x1 ;  /* 0x0000000107007836 */ /* 0x000fca0000000000 */
[----:B------:R-:W-:-:S04]  /*a080*/  ISETP.NE.AND P1, PT, R0, 0x6, PT ;  /* 0x000000060000780c */ /* 0x000fc80003f25270 */
[----:B------:R-:W-:Y:S02]  /*a090*/  SEL R4, RZ, 0x1, P1 ;  /* 0x00000001ff047807 */ /* 0x000fe40000800000 */
[----:B------:R-:W-:Y:S02]  /*a0a0*/  SEL R3, R0, RZ, P1 ;  /* 0x000000ff00037207 */ /* 0x000fe40000800000 */
[----:B------:R-:W-:Y:S01]  /*a0b0*/  LOP3.LUT R0, R9, R4, RZ, 0x3c, !PT ;  /* 0x0000000409007212 */ /* 0x000fe200078e3cff */
[----:B-1----:R-:W-:Y:S06]  /*a0c0*/  @!P0 BRA `(.L_x_312) ;  /* 0x0000000400188947 */ /* 0x002fec0003800000 */
.L_x_327:
[----:B------:R-:W-:Y:S01]  /*a0d0*/  IMAD R3, R3, 0x8, R2 ;  /* 0x0000000803037824 */ /* 0x000fe200078e0202 */
[----:B------:R-:W-:-:S07]  /*a0e0*/  SHF.L.U32 R0, R0, 0x1f, RZ ;  /* 0x0000001f00007819 */ /* 0x000fce00000006ff */
.L_x_313:
[----:B--2---:R2:W3:Y:S02]  /*a0f0*/  SYNCS.PHASECHK.TRANS64.TRYWAIT P0, [R3+URZ], R0 ;  /* 0x00000000030075a7 */ /* 0x0044e4000800017f */
[----:B---3--:R-:W-:Y:S05]  /*a100*/  @!P0 NANOSLEEP.SYNCS 0x989680 ;  /* 0x009896800000895d */ /* 0x008fea0003900000 */
[----:B------:R-:W3:Y:S02]  /*a110*/  @!P0 SYNCS.PHASECHK.TRANS64 P0, [R3+URZ], R0 ;  /* 0x00000000030085a7 */ /* 0x000ee4000800007f */
[----:B---3--:R-:W-:Y:S05]  /*a120*/  @!P0 BRA `(.L_x_313) ;  /* 0xfffffffc00f08947 */ /* 0x008fea000383ffff */
.L_x_306:
[----:B------:R-:W-:Y:S05]  /*a130*/  BSYNC B0 ;  /* 0x0000000000007941 */ /* 0x000fea0003800000 */
.L_x_305:
[----:B------:R-:W-:Y:S05]  /*a140*/  EXIT ;  /* 0x000000000000794d */ /* 0x000fea0003800000 */
.L_x_15:
[----:B-1----:R1:W2:Y:S02]  /*a150*/  SYNCS.PHASECHK.TRANS64.TRYWAIT P0, [R159+URZ], R0 ;  /* 0x000000009f0075a7 */ /* 0x0022a4000800017f */
[----:B--2---:R-:W-:Y:S05]  /*a160*/  @!P0 NANOSLEEP.SYNCS 0x989680 ;  /* 0x009896800000895d */ /* 0x004fea0003900000 */
[----:B------:R-:W2:Y:S02]  /*a170*/  @!P0 SYNCS.PHASECHK.TRANS64 P0, [R159+URZ], R0 ;  /* 0x000000009f0085a7 */ /* 0x000ea4000800007f */
[----:B--2---:R-:W-:Y:S05]  /*a180*/  @!P0 BRA `(.L_x_15) ;  /* 0xfffffffc00f08947 */ /* 0x004fea000383ffff */
[----:B------:R-:W-:Y:S05]  /*a190*/  BRA `(.L_x_314) ;  /* 0xffffff7000c87947 */ /* 0x000fea000383ffff */
.L_x_20:
[----:B--2---:R2:W3:Y:S02]  /*a1a0*/  SYNCS.PHASECHK.TRANS64.TRYWAIT P1, [R3+URZ], R0 ;  /* 0x00000000030075a7 */ /* 0x0044e4000802017f */
[----:B---3--:R-:W-:Y:S05]  /*a1b0*/  @!P1 NANOSLEEP.SYNCS 0x989680 ;  /* 0x009896800000995d */ /* 0x008fea0003900000 */
[----:B------:R-:W3:Y:S02]  /*a1c0*/  @!P1 SYNCS.PHASECHK.TRANS64 P1, [R3+URZ], R0 ;  /* 0x00000000030095a7 */ /* 0x000ee4000802007f */
[----:B---3--:R-:W-:Y:S05]  /*a1d0*/  @!P1 BRA `(.L_x_20) ;  /* 0xfffffffc00f09947 */ /* 0x008fea000383ffff */
[----:B------:R-:W-:Y:S05]  /*a1e0*/  BRA `(.L_x_19) ;  /* 0xffffff7400347947 */ /* 0x000fea000383ffff */
.L_x_25:
[----:B--2---:R-:W-:-:S04]  /*a1f0*/  IMAD.U32 R4, RZ, RZ, UR8 ;  /* 0x00000008ff047e24 */ /* 0x004fc8000f8e00ff */
[----:B------:R2:W3:Y:S03]  /*a200*/  SYNCS.PHASECHK.TRANS64.TRYWAIT P1, [R4+URZ], R3 ;  /* 0x00000003040075a7 */ /* 0x0004e6000802017f */
[----:B---3--:R-:W-:Y:S05]  /*a210*/  @!P1 NANOSLEEP.SYNCS 0x989680 ;  /* 0x009896800000995d */ /* 0x008fea0003900000 */
[----:B------:R-:W3:Y:S02]  /*a220*/  @!P1 SYNCS.PHASECHK.TRANS64 P1, [R4+URZ], R3 ;  /* 0x00000003040095a7 */ /* 0x000ee4000802007f */
[----:B---3--:R-:W-:Y:S05]  /*a230*/  @!P1 BRA `(.L_x_25) ;  /* 0xfffffffc00ec9947 */ /* 0x008fea000383ffff */
[----:B------:R-:W-:Y:S05]  /*a240*/  BRA `(.L_x_24) ;  /* 0xffffff7800907947 */ /* 0x000fea000383ffff */
.L_x_31:
[----:B-1----:R1:W2:Y:S02]  /*a250*/  SYNCS.PHASECHK.TRANS64.TRYWAIT P0, [R159+URZ+0x10], R0 ;  /* 0x000010009f0075a7 */ /* 0x0022a4000800017f */
[----:B--2---:R-:W-:Y:S05]  /*a260*/  @!P0 NANOSLEEP.SYNCS 0x989680 ;  /* 0x009896800000895d */ /* 0x004fea0003900000 */
[----:B------:R-:W2:Y:S02]  /*a270*/  @!P0 SYNCS.PHASECHK.TRANS64 P0, [R159+URZ+0x10], R0 ;  /* 0x000010009f0085a7 */ /* 0x000ea4000800007f */
[----:B--2---:R-:W-:Y:S05]  /*a280*/  @!P0 BRA `(.L_x_31) ;  /* 0xfffffffc00f08947 */ /* 0x004fea000383ffff */
[----:B------:R-:W-:Y:S05]  /*a290*/  BRA `(.L_x_315) ;  /* 0xffffff8000547947 */ /* 0x000fea000383ffff */
.L_x_292:
[----:B------:R-:W-:Y:S01]  /*a2a0*/  BSSY B1, `(.L_x_316) ;  /* 0x0000006000017945 */ /* 0x000fe20003800000 */
[----:B------:R-:W-:-:S07]  /*a2b0*/  IMAD.MOV.U32 R15, RZ, RZ, -0x1 ;  /* 0xffffffffff0f7424 */ /* 0x000fce00078e00ff */
[----:B-----5:R-:W-:Y:S05]  /*a2c0*/  WARPSYNC.COLLECTIVE R15, `(.L_x_317) ;  /* 0x000000000f0c7348 */ /* 0x020fea0003c00000 */
[----:B------:R-:W-:Y:S02]  /*a2d0*/  ELECT P6, UR62, PT ;  /* 0x00000000003e782f */ /* 0x000fe400038c0000 */
[----:B------:R-:W-:Y:S01]  /*a2e0*/  MOV R14, UR62 ;  /* 0x0000003e000e7c02 */ /* 0x000fe20008000f00 */
[----:B-----5:R-:W-:Y:S10]  /*a2f0*/  ENDCOLLECTIVE ;  /* 0x000000000000791b */ /* 0x020ff40003800000 */
.L_x_317:
[----:B------:R-:W-:Y:S05]  /*a300*/  BSYNC B1 ;  /* 0x0000000000017941 */ /* 0x000fea0003800000 */
.L_x_316:
[----:B------:R-:W-:Y:S05]  /*a310*/  BRA `(.L_x_318) ;  /* 0xffffffec008c7947 */ /* 0x000fea000383ffff */
.L_x_295:
[----:B0-----:R0:W1:Y:S02]  /*a320*/  SYNCS.PHASECHK.TRANS64.TRYWAIT P1, [R10+URZ+0x30], R5 ;  /* 0x000030050a0075a7 */ /* 0x001064000802017f */
[----:B-1----:R-:W-:Y:S05]  /*a330*/  @!P1 NANOSLEEP.SYNCS 0x989680 ;  /* 0x009896800000995d */ /* 0x002fea0003900000 */
[----:B------:R-:W1:Y:S02]  /*a340*/  @!P1 SYNCS.PHASECHK.TRANS64 P1, [R10+URZ+0x30], R5 ;  /* 0x000030050a0095a7 */ /* 0x000e64000802007f */
[----:B-1----:R-:W-:Y:S05]  /*a350*/  @!P1 BRA `(.L_x_295) ;  /* 0xfffffffc00f09947 */ /* 0x002fea000383ffff */
[----:B------:R-:W-:Y:S05]  /*a360*/  BRA `(.L_x_319) ;  /* 0xffffffec00c07947 */ /* 0x000fea000383ffff */
.L_x_304:
[----:B------:R-:W-:Y:S01]  /*a370*/  BSSY B0, `(.L_x_320) ;  /* 0x0000006000007945 */ /* 0x000fe20003800000 */
[----:B------:R-:W-:-:S07]  /*a380*/  IMAD.MOV.U32 R15, RZ, RZ, -0x1 ;  /* 0xffffffffff0f7424 */ /* 0x000fce00078e00ff */
[----:B-----5:R-:W-:Y:S05]  /*a390*/  WARPSYNC.COLLECTIVE R15, `(.L_x_321) ;  /* 0x000000000f0c7348 */ /* 0x020fea0003c00000 */
[----:B------:R-:W-:Y:S02]  /*a3a0*/  ELECT P6, UR62, PT ;  /* 0x00000000003e782f */ /* 0x000fe400038c0000 */
[----:B------:R-:W-:Y:S01]  /*a3b0*/  MOV R14, UR62 ;  /* 0x0000003e000e7c02 */ /* 0x000fe20008000f00 */
[----:B-----5:R-:W-:Y:S10]  /*a3c0*/  ENDCOLLECTIVE ;  /* 0x000000000000791b */ /* 0x020ff40003800000 */
.L_x_321:
[----:B------:R-:W-:Y:S05]  /*a3d0*/  BSYNC B0 ;  /* 0x0000000000007941 */ /* 0x000fea0003800000 */
.L_x_320:
[----:B------:R-:W-:Y:S05]  /*a3e0*/  BRA `(.L_x_322) ;  /* 0xfffffff8005c7947 */ /* 0x000fea000383ffff */
.L_x_308:
[----:B0-----:R0:W1:Y:S02]  /*a3f0*/  SYNCS.PHASECHK.TRANS64.TRYWAIT P0, [R9+URZ], R4 ;  /* 0x00000004090075a7 */ /* 0x001064000800017f */
[----:B-1----:R-:W-:Y:S05]  /*a400*/  @!P0 NANOSLEEP.SYNCS 0x989680 ;  /* 0x009896800000895d */ /* 0x002fea0003900000 */
[----:B------:R-:W1:Y:S02]  /*a410*/  @!P0 SYNCS.PHASECHK.TRANS64 P0, [R9+URZ], R4 ;  /* 0x00000004090085a7 */ /* 0x000e64000800007f */
[----:B-1----:R-:W-:Y:S05]  /*a420*/  @!P0 BRA `(.L_x_308) ;  /* 0xfffffffc00f08947 */ /* 0x002fea000383ffff */
[----:B------:R-:W-:Y:S05]  /*a430*/  BRA `(.L_x_323) ;  /* 0xfffffff8009c7947 */ /* 0x000fea000383ffff */
.L_x_309:
[----:B0-----:R0:W1:Y:S02]  /*a440*/  SYNCS.PHASECHK.TRANS64.TRYWAIT P0, [R8+URZ], R5 ;  /* 0x00000005080075a7 */ /* 0x001064000800017f */
[----:B-1----:R-:W-:Y:S05]  /*a450*/  @!P0 NANOSLEEP.SYNCS 0x989680 ;  /* 0x009896800000895d */ /* 0x002fea0003900000 */
[----:B------:R-:W1:Y:S02]  /*a460*/  @!P0 SYNCS.PHASECHK.TRANS64 P0, [R8+URZ], R5 ;  /* 0x00000005080085a7 */ /* 0x000e64000800007f */
[----:B-1----:R-:W-:Y:S05]  /*a470*/  @!P0 BRA `(.L_x_309) ;  /* 0xfffffffc00f08947 */ /* 0x002fea000383ffff */
[----:B------:R-:W-:Y:S05]  /*a480*/  BRA `(.L_x_324) ;  /* 0xfffffff800ac7947 */ /* 0x000fea000383ffff */
.L_x_310:
[----:B0-----:R0:W1:Y:S02]  /*a490*/  SYNCS.PHASECHK.TRANS64.TRYWAIT P0, [R9+URZ], R4 ;  /* 0x00000004090075a7 */ /* 0x001064000800017f */
[----:B-1----:R-:W-:Y:S05]  /*a4a0*/  @!P0 NANOSLEEP.SYNCS 0x989680 ;  /* 0x009896800000895d */ /* 0x002fea0003900000 */
[----:B------:R-:W1:Y:S02]  /*a4b0*/  @!P0 SYNCS.PHASECHK.TRANS64 P0, [R9+URZ], R4 ;  /* 0x00000004090085a7 */ /* 0x000e64000800007f */
[----:B-1----:R-:W-:Y:S05]  /*a4c0*/  @!P0 BRA `(.L_x_310) ;  /* 0xfffffffc00f08947 */ /* 0x002fea000383ffff */
[----:B------:R-:W-:Y:S05]  /*a4d0*/  BRA `(.L_x_325) ;  /* 0xfffffff800bc7947 */ /* 0x000fea000383ffff */
.L_x_311:
[----:B0-----:R0:W1:Y:S02]  /*a4e0*/  SYNCS.PHASECHK.TRANS64.TRYWAIT P0, [R8+URZ], R5 ;  /* 0x00000005080075a7 */ /* 0x001064000800017f */
[----:B-1----:R-:W-:Y:S05]  /*a4f0*/  @!P0 NANOSLEEP.SYNCS 0x989680 ;  /* 0x009896800000895d */ /* 0x002fea0003900000 */
[----:B------:R-:W1:Y:S02]  /*a500*/  @!P0 SYNCS.PHASECHK.TRANS64 P0, [R8+URZ], R5 ;  /* 0x00000005080085a7 */ /* 0x000e64000800007f */
[----:B-1----:R-:W-:Y:S05]  /*a510*/  @!P0 BRA `(.L_x_311) ;  /* 0xfffffffc00f08947 */ /* 0x002fea000383ffff */
[----:B------:R-:W-:Y:S05]  /*a520*/  BRA `(.L_x_326) ;  /* 0xfffffff800cc7947 */ /* 0x000fea000383ffff */
.L_x_312:
[----:B-1----:R1:W2:Y:S02]  /*a530*/  SYNCS.PHASECHK.TRANS64.TRYWAIT P0, [R11+URZ], R6 ;  /* 0x000000060b0075a7 */ /* 0x0022a4000800017f */
[----:B--2---:R-:W-:Y:S05]  /*a540*/  @!P0 NANOSLEEP.SYNCS 0x989680 ;  /* 0x009896800000895d */ /* 0x004fea0003900000 */
[----:B------:R-:W2:Y:S02]  /*a550*/  @!P0 SYNCS.PHASECHK.TRANS64 P0, [R11+URZ], R6 ;  /* 0x000000060b0085a7 */ /* 0x000ea4000800007f */
[----:B--2---:R-:W-:Y:S05]  /*a560*/  @!P0 BRA `(.L_x_312) ;  /* 0xfffffffc00f08947 */ /* 0x004fea000383ffff */
[----:B------:R-:W-:Y:S05]  /*a570*/  BRA `(.L_x_327) ;  /* 0xfffffff800d47947 */ /* 0x000fea000383ffff */
.L_x_328:
[----:B------:R-:W-:-:S00]  /*a580*/  BRA `(.L_x_328) ;  /* 0xfffffffc00fc7947 */ /* 0x000fc0000383ffff */
[----:B------:R-:W-:-:S00]  /*a590*/  NOP ;  /* 0x0000000000007918 */ /* 0x000fc00000000000 */
        /* <DEDUP_REMOVED lines=14> */
.L_x_329:


//--------------------- .nv.global.init           --------------------------
	.section	.nv.global.init,"aw",@progbits
.nv.global.init:
	.type		$str$22,@object
	.size		$str$22,($str$23 - $str$22)
$str$22:
        /*0000*/ 	.byte	0x6b, 0x5f, 0x74, 0x69, 0x6c, 0x65, 0x5f, 0x63, 0x6f, 0x75, 0x6e, 0x74, 0x20, 0x3e, 0x3d, 0x20
        /*0010*/ 	.byte	0x31, 0x00
	.type		$str$23,@object
	.size		$str$23,(__unnamed_1 - $str$23)
$str$23:
        /*0012*/ 	.byte	0x2f, 0x74, 0x6d, 0x70, 0x2f, 0x63, 0x75, 0x74, 0x6c, 0x61, 0x73, 0x73, 0x5f, 0x73, 0x77, 0x65
        /*0022*/ 	.byte	0x65, 0x70, 0x5f, 0x73, 0x72, 0x63, 0x2f, 0x69, 0x6e, 0x63, 0x6c, 0x75, 0x64, 0x65, 0x2f, 0x63
        /*0032*/ 	.byte	0x75, 0x74, 0x6c, 0x61, 0x73, 0x73, 0x2f, 0x67, 0x65, 0x6d, 0x6d, 0x2f, 0x63, 0x6f, 0x6c, 0x6c
        /*0042*/ 	.byte	0x65, 0x63, 0x74, 0x69, 0x76, 0x65, 0x2f, 0x73, 0x6d, 0x39, 0x30, 0x5f, 0x6d, 0x6d, 0x61, 0x5f
        /*0052*/ 	.byte	0x74, 0x6d, 0x61, 0x5f, 0x67, 0x6d, 0x6d, 0x61, 0x5f, 0x73, 0x73, 0x5f, 0x77, 0x61, 0x72, 0x70
        /*0062*/ 	.byte	0x73, 0x70, 0x65, 0x63, 0x69, 0x61, 0x6c, 0x69, 0x7a, 0x65, 0x64, 0x2e, 0x68, 0x70, 0x70, 0x00
	.type		__unnamed_1,@object
	.size		__unnamed_1,(.L_0 - __unnamed_1)
__unnamed_1:
        /*0072*/ 	.byte	0x76, 0x6f, 0x69, 0x64, 0x20, 0x63, 0x75, 0x74, 0x6c, 0x61, 0x73, 0x73, 0x3a, 0x3a, 0x67, 0x65
        /* <DEDUP_REMOVED lines=175> */
.L_0:


//--------------------- .nv.shared._ZN7cutlass13device_kernelINS_4gemm6kernel13GemmUniversalIN4cute5tupleIJiiiiEEENS1_10collective13CollectiveMmaINS1_34MainloopSm90TmaGmmaWarpSpecializedILi6ENS5_IJNS4_1CILi1EEESB_SB_EEENS1_32KernelTmaWarpSpecializedPingpongEEENS5_IJNSA_ILi64EEENSA_ILi256EEESF_EEEfNS5_IJlSB_lEEEfSI_NS4_8TiledMMAINS4_8MMA_AtomIJNS4_4SM904GMMA30MMA_64x256x8_F32TF32TF32_SS_TNILNSM_7ScaleInE1ELSO_1EEEEEENS4_6LayoutISC_NS5_IJNSA_ILi0EEESS_SS_EEEEENS5_IJNS4_10UnderscoreESV_SV_EEEEENS4_13SM90_TMA_LOADENS4_14ComposedLayoutINS4_7SwizzleILi3ELi4ELi3EEENS4_18smem_ptr_flag_bitsILi32EEENSR_INS5_IJNSA_ILi8EEENSA_ILi32EEEEEENS5_IJS15_SB_EEEEEEEvNS4_8identityESY_S19_vS1A_EENS_8epilogue10collective6detail29Sm90TmaWarpSpecializedAdapterINS1D_15DefaultEpilogueIfSI_SI_NS1C_6thread17LinearCombinationIfLi1EffLNS1H_9ScaleType4KindE0ELNS_15FloatRoundStyleE2EfEENS1_15EpilogueDefaultEEEEEvvEEEEvNT_6ParamsE --------------------------
	.section	.nv.shared._ZN7cutlass13device_kernelINS_4gemm6kernel13GemmUniversalIN4cute5tupleIJiiiiEEENS1_10collective13CollectiveMmaINS1_34MainloopSm90TmaGmmaWarpSpecializedILi6ENS5_IJNS4_1CILi1EEESB_SB_EEENS1_32KernelTmaWarpSpecializedPingpongEEENS5_IJNSA_ILi64EEENSA_ILi256EEESF_EEEfNS5_IJlSB_lEEEfSI_NS4_8TiledMMAINS4_8MMA_AtomIJNS4_4SM904GMMA30MMA_64x256x8_F32TF32TF32_SS_TNILNSM_7ScaleInE1ELSO_1EEEEEENS4_6LayoutISC_NS5_IJNSA_ILi0EEESS_SS_EEEEENS5_IJNS4_10UnderscoreESV_SV_EEEEENS4_13SM90_TMA_LOADENS4_14ComposedLayoutINS4_7SwizzleILi3ELi4ELi3EEENS4_18smem_ptr_flag_bitsILi32EEENSR_INS5_IJNSA_ILi8EEENSA_ILi32EEEEEENS5_IJS15_SB_EEEEEEEvNS4_8identityESY_S19_vS1A_EENS_8epilogue10collective6detail29Sm90TmaWarpSpecializedAdapterINS1D_15DefaultEpilogueIfSI_SI_NS1C_6thread17LinearCombinationIfLi1EffLNS1H_9ScaleType4KindE0ELNS_15FloatRoundStyleE2EfEENS1_15EpilogueDefaultEEEEEvvEEEEvNT_6ParamsE,"aw",@nobits
	.sectionflags	@""
	.align	16
	.zero		1024


//--------------------- .nv.shared.reserved.0     --------------------------
	.section	.nv.shared.reserved.0,"aw",@nobits
	.weak		__nv_reservedSMEM_offset_0_alias
	.size		__nv_reservedSMEM_offset_0_alias, 0, 0
	.other		__nv_reservedSMEM_offset_0_alias,@"STO_CUDA_RESERVED_SHARED STV_DEFAULT"
__nv_reservedSMEM_offset_0_alias:
	.zero		0


//--------------------- .nv.global                --------------------------
	.section	.nv.global,"aw",@nobits
.nv.global:
	.type		_ZN40_INTERNAL_21c22d06_4_k_cu_79ce9c61_214494cute1_E,@object
	.size		_ZN40_INTERNAL_21c22d06_4_k_cu_79ce9c61_214494cute1_E,(_ZN40_INTERNAL_21c22d06_4_k_cu_79ce9c61_214494cuda3std3__45__cpo6cbeginE - _ZN40_INTERNAL_21c22d06_4_k_cu_79ce9c61_214494cute1_E)
_ZN40_INTERNAL_21c22d06_4_k_cu_79ce9c61_214494cute1_E:
	.zero		1
	.type		_ZN40_INTERNAL_21c22d06_4_k_cu_79ce9c61_214494cuda3std3__45__cpo6cbeginE,@object
	.size		_ZN40_INTERNAL_21c22d06_4_k_cu_79ce9c61_214494cuda3std3__45__cpo6cbeginE,(_ZN40_INTERNAL_21c22d06_4_k_cu_79ce9c61_214494cuda3std3__48in_placeE - _ZN40_INTERNAL_21c22d06_4_k_cu_79ce9c61_214494cuda3std3__45__cpo6cbeginE)
_ZN40_INTERNAL_21c22d06_4_k_cu_79ce9c61_214494cuda3std3__45__cpo6cbeginE:
	.zero		1
	.type		_ZN40_INTERNAL_21c22d06_4_k_cu_79ce9c61_214494cuda3std3__48in_placeE,@object
	.size		_ZN40_INTERNAL_21c22d06_4_k_cu_79ce9c61_214494cuda3std3__48in_placeE,(_ZN40_INTERNAL_21c22d06_4_k_cu_79ce9c61_214494cuda3std6ranges3__45__cpo9iter_moveE - _ZN40_INTERNAL_21c22d06_4_k_cu_79ce9c61_214494cuda3std3__48in_placeE)
_ZN40_INTERNAL_21c22d06_4_k_cu_79ce9c61_214494cuda3std3__48in_placeE:
	.zero		1
	.type		_ZN40_INTERNAL_21c22d06_4_k_cu_79ce9c61_214494cuda3std6ranges3__45__cpo9iter_moveE,@object
	.size		_ZN40_INTERNAL_21c22d06_4_k_cu_79ce9c61_214494cuda3std6ranges3__45__cpo9iter_moveE,(_ZN40_INTERNAL_21c22d06_4_k_cu_79ce9c61_214494cuda3std3__45__cpo5beginE - _ZN40_INTERNAL_21c22d06_4_k_cu_79ce9c61_214494cuda3std6ranges3__45__cpo9iter_moveE)
_ZN40_INTERNAL_21c22d06_4_k_cu_79ce9c61_214494cuda3std6ranges3__45__cpo9iter_moveE:
	.zero		1
	.type		_ZN40_INTERNAL_21c22d06_4_k_cu_79ce9c61_214494cuda3std3__45__cpo5beginE,@object
	.size		_ZN40_INTERNAL_21c22d06_4_k_cu_79ce9c61_214494cuda3std3__45__cpo5beginE,(_ZN40_INTERNAL_21c22d06_4_k_cu_79ce9c61_214494cuda3std3__442_GLOBAL__N__21c22d06_4_k_cu_79ce9c61_214496ignoreE - _ZN40_INTERNAL_21c22d06_4_k_cu_79ce9c61_214494cuda3std3__45__cpo5beginE)
_ZN40_INTERNAL_21c22d06_4_k_cu_79ce9c61_214494cuda3std3__45__cpo5beginE:
	.zero		1
	.type		_ZN40_INTERNAL_21c22d06_4_k_cu_79ce9c61_214494cuda3std3__442_GLOBAL__N__21c22d06_4_k_cu_79ce9c61_214496ignoreE,@object
	.size		_ZN40_INTERNAL_21c22d06_4_k_cu_79ce9c61_214494cuda3std3__442_GLOBAL__N__21c22d06_4_k_cu_79ce9c61_214496ignoreE,(_ZN40_INTERNAL_21c22d06_4_k_cu_79ce9c61_214494cute7productE - _ZN40_INTERNAL_21c22d06_4_k_cu_79ce9c61_214494cuda3std3__442_GLOBAL__N__21c22d06_4_k_cu_79ce9c61_214496ignoreE)
_ZN40_INTERNAL_21c22d06_4_k_cu_79ce9c61_214494cuda3std3__442_GLOBAL__N__21c22d06_4_k_cu_79ce9c61_214496ignoreE:
	.zero		1
	.type		_ZN40_INTERNAL_21c22d06_4_k_cu_79ce9c61_214494cute7productE,@object
	.size		_ZN40_INTERNAL_21c22d06_4_k_cu_79ce9c61_214494cute7productE,(_ZN40_INTERNAL_21c22d06_4_k_cu_79ce9c61_214494cuda3std3__45__cpo3endE - _ZN40_INTERNAL_21c22d06_4_k_cu_79ce9c61_214494cute7productE)
_ZN40_INTERNAL_21c22d06_4_k_cu_79ce9c61_214494cute7productE:
	.zero		1
	.type		_ZN40_INTERNAL_21c22d06_4_k_cu_79ce9c61_214494cuda3std3__45__cpo3endE,@object
	.size		_ZN40_INTERNAL_21c22d06_4_k_cu_79ce9c61_214494cuda3std3__45__cpo3endE,(_ZN40_INTERNAL_21c22d06_4_k_cu_79ce9c61_214494cuda3std3__419piecewise_constructE - _ZN40_INTERNAL_21c22d06_4_k_cu_79ce9c61_214494cuda3std3__45__cpo3endE)
_ZN40_INTERNAL_21c22d06_4_k_cu_79ce9c61_214494cuda3std3__45__cpo3endE:
	.zero		1
	.type		_ZN40_INTERNAL_21c22d06_4_k_cu_79ce9c61_214494cuda3std3__419piecewise_constructE,@object
	.size		_ZN40_INTERNAL_21c22d06_4_k_cu_79ce9c61_214494cuda3std3__419piecewise_constructE,(_ZN40_INTERNAL_21c22d06_4_k_cu_79ce9c61_214494cuda3std3__45__cpo4cendE - _ZN40_INTERNAL_21c22d06_4_k_cu_79ce9c61_214494cuda3std3__419piecewise_constructE)
_ZN40_INTERNAL_21c22d06_4_k_cu_79ce9c61_214494cuda3std3__419piecewise_constructE:
	.zero		1
	.type		_ZN40_INTERNAL_21c22d06_4_k_cu_79ce9c61_214494cuda3std3__45__cpo4cendE,@object
	.size		_ZN40_INTERNAL_21c22d06_4_k_cu_79ce9c61_214494cuda3std3__45__cpo4cendE,(_ZN40_INTERNAL_21c22d06_4_k_cu_79ce9c61_214494cuda3std6ranges3__45__cpo4swapE - _ZN40_INTERNAL_21c22d06_4_k_cu_79ce9c61_214494cuda3std3__45__cpo4cendE)
_ZN40_INTERNAL_21c22d06_4_k_cu_79ce9c61_214494cuda3std3__45__cpo4cendE:
	.zero		1
	.type		_ZN40_INTERNAL_21c22d06_4_k_cu_79ce9c61_214494cuda3std6ranges3__45__cpo4swapE,@object
	.size		_ZN40_INTERNAL_21c22d06_4_k_cu_79ce9c61_214494cuda3std6ranges3__45__cpo4swapE,(.L_8 - _ZN40_INTERNAL_21c22d06_4_k_cu_79ce9c61_214494cuda3std6ranges3__45__cpo4swapE)
_ZN40_INTERNAL_21c22d06_4_k_cu_79ce9c61_214494cuda3std6ranges3__45__cpo4swapE:
	.zero		1
.L_8:


//--------------------- .nv.constant0._ZN7cutlass13device_kernelINS_4gemm6kernel13GemmUniversalIN4cute5tupleIJiiiiEEENS1_10collective13CollectiveMmaINS1_34MainloopSm90TmaGmmaWarpSpecializedILi6ENS5_IJNS4_1CILi1EEESB_SB_EEENS1_32KernelTmaWarpSpecializedPingpongEEENS5_IJNSA_ILi64EEENSA_ILi256EEESF_EEEfNS5_IJlSB_lEEEfSI_NS4_8TiledMMAINS4_8MMA_AtomIJNS4_4SM904GMMA30MMA_64x256x8_F32TF32TF32_SS_TNILNSM_7ScaleInE1ELSO_1EEEEEENS4_6LayoutISC_NS5_IJNSA_ILi0EEESS_SS_EEEEENS5_IJNS4_10UnderscoreESV_SV_EEEEENS4_13SM90_TMA_LOADENS4_14ComposedLayoutINS4_7SwizzleILi3ELi4ELi3EEENS4_18smem_ptr_flag_bitsILi32EEENSR_INS5_IJNSA_ILi8EEENSA_ILi32EEEEEENS5_IJS15_SB_EEEEEEEvNS4_8identityESY_S19_vS1A_EENS_8epilogue10collective6detail29Sm90TmaWarpSpecializedAdapterINS1D_15DefaultEpilogueIfSI_SI_NS1C_6thread17LinearCombinationIfLi1EffLNS1H_9ScaleType4KindE0ELNS_15FloatRoundStyleE2EfEENS1_15EpilogueDefaultEEEEEvvEEEEvNT_6ParamsE --------------------------
	.section	.nv.constant0._ZN7cutlass13device_kernelINS_4gemm6kernel13GemmUniversalIN4cute5tupleIJiiiiEEENS1_10collective13CollectiveMmaINS1_34MainloopSm90TmaGmmaWarpSpecializedILi6ENS5_IJNS4_1CILi1EEESB_SB_EEENS1_32KernelTmaWarpSpecializedPingpongEEENS5_IJNSA_ILi64EEENSA_ILi256EEESF_EEEfNS5_IJlSB_lEEEfSI_NS4_8TiledMMAINS4_8MMA_AtomIJNS4_4SM904GMMA30MMA_64x256x8_F32TF32TF32_SS_TNILNSM_7ScaleInE1ELSO_1EEEEEENS4_6LayoutISC_NS5_IJNSA_ILi0EEESS_SS_EEEEENS5_IJNS4_10UnderscoreESV_SV_EEEEENS4_13SM90_TMA_LOADENS4_14ComposedLayoutINS4_7SwizzleILi3ELi4ELi3EEENS4_18smem_ptr_flag_bitsILi32EEENSR_INS5_IJNSA_ILi8EEENSA_ILi32EEEEEENS5_IJS15_SB_EEEEEEEvNS4_8identityESY_S19_vS1A_EENS_8epilogue10collective6detail29Sm90TmaWarpSpecializedAdapterINS1D_15DefaultEpilogueIfSI_SI_NS1C_6thread17LinearCombinationIfLi1EffLNS1H_9ScaleType4KindE0ELNS_15FloatRoundStyleE2EfEENS1_15EpilogueDefaultEEEEEvvEEEEvNT_6ParamsE,"a",@progbits
	.sectionflags	@""
	.align	4
.nv.constant0._ZN7cutlass13device_kernelINS_4gemm6kernel13GemmUniversalIN4cute5tupleIJiiiiEEENS1_10collective13CollectiveMmaINS1_34MainloopSm90TmaGmmaWarpSpecializedILi6ENS5_IJNS4_1CILi1EEESB_SB_EEENS1_32KernelTmaWarpSpecializedPingpongEEENS5_IJNSA_ILi64EEENSA_ILi256EEESF_EEEfNS5_IJlSB_lEEEfSI_NS4_8TiledMMAINS4_8MMA_AtomIJNS4_4SM904GMMA30MMA_64x256x8_F32TF32TF32_SS_TNILNSM_7ScaleInE1ELSO_1EEEEEENS4_6LayoutISC_NS5_IJNSA_ILi0EEESS_SS_EEEEENS5_IJNS4_10UnderscoreESV_SV_EEEEENS4_13SM90_TMA_LOADENS4_14ComposedLayoutINS4_7SwizzleILi3ELi4ELi3EEENS4_18smem_ptr_flag_bitsILi32EEENSR_INS5_IJNSA_ILi8EEENSA_ILi32EEEEEENS5_IJS15_SB_EEEEEEEvNS4_8identityESY_S19_vS1A_EENS_8epilogue10collective6detail29Sm90TmaWarpSpecializedAdapterINS1D_15DefaultEpilogueIfSI_SI_NS1C_6thread17LinearCombinationIfLi1EffLNS1H_9ScaleType4KindE0ELNS_15FloatRoundStyleE2EfEENS1_15EpilogueDefaultEEEEEvvEEEEvNT_6ParamsE:
	.zero		1664


//--------------------- SYMBOLS --------------------------

	.type		.nv.reservedSmem.offset0,@object
	.size		.nv.reservedSmem.offset0,0x4
	.type		__assertfail,@function
